//
// Generated by NVIDIA NVVM Compiler
//
// Compiler Build ID: CL-36424714
// Cuda compilation tools, release 13.0, V13.0.88
// Based on NVVM 20.0.0
//

.version 9.0
.target sm_100
.address_size 64

	// .globl	_Z24softmax_optimized_kernelPKfPfii
// _ZZ24softmax_optimized_kernelPKfPfiiE10shared_max has been demoted
// _ZZ24softmax_optimized_kernelPKfPfiiE10shared_sum has been demoted
// _ZZ22matmul_qk_tiled_kernelILi16EEvPKfS1_PfiiifE6Q_tile has been demoted
// _ZZ22matmul_qk_tiled_kernelILi16EEvPKfS1_PfiiifE6K_tile has been demoted
// _ZZ22matmul_av_tiled_kernelILi16EEvPKfS1_PfiiiE9attn_tile has been demoted
// _ZZ22matmul_av_tiled_kernelILi16EEvPKfS1_PfiiiE6V_tile has been demoted

.visible .entry _Z24softmax_optimized_kernelPKfPfii(
	.param .u64 .ptr .align 1 _Z24softmax_optimized_kernelPKfPfii_param_0,
	.param .u64 .ptr .align 1 _Z24softmax_optimized_kernelPKfPfii_param_1,
	.param .u32 _Z24softmax_optimized_kernelPKfPfii_param_2,
	.param .u32 _Z24softmax_optimized_kernelPKfPfii_param_3
)
{
	.reg .pred 	%p<42>;
	.reg .b32 	%r<149>;
	.reg .b32 	%f<214>;
	.reg .b64 	%rd<12>;
	// demoted variable
	.shared .align 4 .b8 _ZZ24softmax_optimized_kernelPKfPfiiE10shared_max[128];
	// demoted variable
	.shared .align 4 .b8 _ZZ24softmax_optimized_kernelPKfPfiiE10shared_sum[128];
	ld.param.u64 	%rd3, [_Z24softmax_optimized_kernelPKfPfii_param_0];
	ld.param.u64 	%rd4, [_Z24softmax_optimized_kernelPKfPfii_param_1];
	ld.param.u32 	%r65, [_Z24softmax_optimized_kernelPKfPfii_param_2];
	ld.param.u32 	%r64, [_Z24softmax_optimized_kernelPKfPfii_param_3];
	cvta.to.global.u64 	%rd1, %rd3;
	cvta.to.global.u64 	%rd2, %rd4;
	mov.u32 	%r1, %ctaid.y;
	mov.u32 	%r2, %ctaid.x;
	setp.ge.s32 	%p1, %r1, %r65;
	setp.ge.s32 	%p2, %r2, %r64;
	or.pred  	%p3, %p1, %p2;
	@%p3 bra 	$L__BB0_46;
	mad.lo.s32 	%r66, %r64, %r1, %r2;
	mul.lo.s32 	%r3, %r66, %r64;
	mov.u32 	%r148, %tid.x;
	setp.ge.u32 	%p4, %r148, %r64;
	mov.f32 	%f193, 0fFF800000;
	@%p4 bra 	$L__BB0_4;
	mov.f32 	%f193, 0fFF800000;
	mov.u32 	%r5, %ntid.x;
	mov.u32 	%r130, %r148;
$L__BB0_3:
	add.s32 	%r67, %r130, %r3;
	mul.wide.s32 	%rd5, %r67, 4;
	add.s64 	%rd6, %rd1, %rd5;
	ld.global.f32 	%f41, [%rd6];
	max.f32 	%f193, %f193, %f41;
	add.s32 	%r130, %r130, %r5;
	setp.lt.s32 	%p5, %r130, %r64;
	@%p5 bra 	$L__BB0_3;
$L__BB0_4:
	mov.b32 	%r68, %f193;
	shfl.sync.down.b32	%r69|%p6, %r68, 16, 31, -1;
	mov.b32 	%f42, %r69;
	max.f32 	%f43, %f193, %f42;
	mov.b32 	%r70, %f43;
	shfl.sync.down.b32	%r71|%p7, %r70, 8, 31, -1;
	mov.b32 	%f44, %r71;
	max.f32 	%f45, %f43, %f44;
	mov.b32 	%r72, %f45;
	shfl.sync.down.b32	%r73|%p8, %r72, 4, 31, -1;
	mov.b32 	%f46, %r73;
	max.f32 	%f47, %f45, %f46;
	mov.b32 	%r74, %f47;
	shfl.sync.down.b32	%r75|%p9, %r74, 2, 31, -1;
	mov.b32 	%f48, %r75;
	max.f32 	%f49, %f47, %f48;
	mov.b32 	%r76, %f49;
	shfl.sync.down.b32	%r77|%p10, %r76, 1, 31, -1;
	mov.b32 	%f50, %r77;
	max.f32 	%f4, %f49, %f50;
	and.b32  	%r8, %r148, 31;
	shr.u32 	%r9, %r148, 5;
	setp.ne.s32 	%p11, %r8, 0;
	@%p11 bra 	$L__BB0_6;
	shl.b32 	%r78, %r9, 2;
	mov.u32 	%r79, _ZZ24softmax_optimized_kernelPKfPfiiE10shared_max;
	add.s32 	%r80, %r79, %r78;
	st.shared.f32 	[%r80], %f4;
$L__BB0_6:
	bar.sync 	0;
	setp.ne.s32 	%p12, %r148, 0;
	@%p12 bra 	$L__BB0_22;
	ld.shared.f32 	%f202, [_ZZ24softmax_optimized_kernelPKfPfiiE10shared_max];
	mov.u32 	%r10, %ntid.x;
	setp.lt.u32 	%p13, %r10, 33;
	@%p13 bra 	$L__BB0_21;
	add.s32 	%r82, %r10, 31;
	shr.u32 	%r83, %r82, 5;
	add.s32 	%r11, %r83, -1;
	add.s32 	%r84, %r83, -2;
	and.b32  	%r12, %r11, 15;
	setp.lt.u32 	%p14, %r84, 15;
	mov.b32 	%r135, 1;
	@%p14 bra 	$L__BB0_12;
	mov.u32 	%r87, _ZZ24softmax_optimized_kernelPKfPfiiE10shared_max;
	add.s32 	%r131, %r87, 32;
	and.b32  	%r88, %r11, -16;
	neg.s32 	%r133, %r88;
	mov.b32 	%r132, 0;
$L__BB0_10:
	.pragma "nounroll";
	ld.shared.f32 	%f52, [%r131+-28];
	max.f32 	%f53, %f202, %f52;
	ld.shared.f32 	%f54, [%r131+-24];
	max.f32 	%f55, %f53, %f54;
	ld.shared.f32 	%f56, [%r131+-20];
	max.f32 	%f57, %f55, %f56;
	ld.shared.f32 	%f58, [%r131+-16];
	max.f32 	%f59, %f57, %f58;
	ld.shared.f32 	%f60, [%r131+-12];
	max.f32 	%f61, %f59, %f60;
	ld.shared.f32 	%f62, [%r131+-8];
	max.f32 	%f63, %f61, %f62;
	ld.shared.f32 	%f64, [%r131+-4];
	max.f32 	%f65, %f63, %f64;
	ld.shared.f32 	%f66, [%r131];
	max.f32 	%f67, %f65, %f66;
	ld.shared.f32 	%f68, [%r131+4];
	max.f32 	%f69, %f67, %f68;
	ld.shared.f32 	%f70, [%r131+8];
	max.f32 	%f71, %f69, %f70;
	ld.shared.f32 	%f72, [%r131+12];
	max.f32 	%f73, %f71, %f72;
	ld.shared.f32 	%f74, [%r131+16];
	max.f32 	%f75, %f73, %f74;
	ld.shared.f32 	%f76, [%r131+20];
	max.f32 	%f77, %f75, %f76;
	ld.shared.f32 	%f78, [%r131+24];
	max.f32 	%f79, %f77, %f78;
	ld.shared.f32 	%f80, [%r131+28];
	max.f32 	%f81, %f79, %f80;
	ld.shared.f32 	%f82, [%r131+32];
	max.f32 	%f202, %f81, %f82;
	add.s32 	%r133, %r133, 16;
	add.s32 	%r132, %r132, 16;
	add.s32 	%r131, %r131, 64;
	setp.ne.s32 	%p15, %r133, 0;
	@%p15 bra 	$L__BB0_10;
	add.s32 	%r135, %r132, 1;
$L__BB0_12:
	setp.eq.s32 	%p16, %r12, 0;
	@%p16 bra 	$L__BB0_21;
	and.b32  	%r22, %r11, 7;
	setp.lt.u32 	%p17, %r12, 8;
	@%p17 bra 	$L__BB0_15;
	shl.b32 	%r89, %r135, 2;
	mov.u32 	%r90, _ZZ24softmax_optimized_kernelPKfPfiiE10shared_max;
	add.s32 	%r91, %r90, %r89;
	ld.shared.f32 	%f84, [%r91];
	max.f32 	%f85, %f202, %f84;
	ld.shared.f32 	%f86, [%r91+4];
	max.f32 	%f87, %f85, %f86;
	ld.shared.f32 	%f88, [%r91+8];
	max.f32 	%f89, %f87, %f88;
	ld.shared.f32 	%f90, [%r91+12];
	max.f32 	%f91, %f89, %f90;
	ld.shared.f32 	%f92, [%r91+16];
	max.f32 	%f93, %f91, %f92;
	ld.shared.f32 	%f94, [%r91+20];
	max.f32 	%f95, %f93, %f94;
	ld.shared.f32 	%f96, [%r91+24];
	max.f32 	%f97, %f95, %f96;
	ld.shared.f32 	%f98, [%r91+28];
	max.f32 	%f202, %f97, %f98;
	add.s32 	%r135, %r135, 8;
$L__BB0_15:
	setp.eq.s32 	%p18, %r22, 0;
	@%p18 bra 	$L__BB0_21;
	and.b32  	%r25, %r11, 3;
	setp.lt.u32 	%p19, %r22, 4;
	@%p19 bra 	$L__BB0_18;
	shl.b32 	%r92, %r135, 2;
	mov.u32 	%r93, _ZZ24softmax_optimized_kernelPKfPfiiE10shared_max;
	add.s32 	%r94, %r93, %r92;
	ld.shared.f32 	%f100, [%r94];
	max.f32 	%f101, %f202, %f100;
	ld.shared.f32 	%f102, [%r94+4];
	max.f32 	%f103, %f101, %f102;
	ld.shared.f32 	%f104, [%r94+8];
	max.f32 	%f105, %f103, %f104;
	ld.shared.f32 	%f106, [%r94+12];
	max.f32 	%f202, %f105, %f106;
	add.s32 	%r135, %r135, 4;
$L__BB0_18:
	setp.eq.s32 	%p20, %r25, 0;
	@%p20 bra 	$L__BB0_21;
	shl.b32 	%r95, %r135, 2;
	mov.u32 	%r96, _ZZ24softmax_optimized_kernelPKfPfiiE10shared_max;
	add.s32 	%r138, %r96, %r95;
	neg.s32 	%r137, %r25;
$L__BB0_20:
	.pragma "nounroll";
	ld.shared.f32 	%f107, [%r138];
	max.f32 	%f202, %f202, %f107;
	add.s32 	%r138, %r138, 4;
	add.s32 	%r137, %r137, 1;
	setp.ne.s32 	%p21, %r137, 0;
	@%p21 bra 	$L__BB0_20;
$L__BB0_21:
	st.shared.f32 	[_ZZ24softmax_optimized_kernelPKfPfiiE10shared_max], %f202;
$L__BB0_22:
	setp.ge.u32 	%p22, %r148, %r64;
	bar.sync 	0;
	mov.f32 	%f204, 0f00000000;
	@%p22 bra 	$L__BB0_25;
	ld.shared.f32 	%f19, [_ZZ24softmax_optimized_kernelPKfPfiiE10shared_max];
	mov.f32 	%f204, 0f00000000;
	mov.u32 	%r34, %ntid.x;
	mov.u32 	%r139, %r148;
$L__BB0_24:
	add.s32 	%r97, %r139, %r3;
	mul.wide.s32 	%rd7, %r97, 4;
	add.s64 	%rd8, %rd1, %rd7;
	ld.global.f32 	%f110, [%rd8];
	sub.f32 	%f111, %f110, %f19;
	fma.rn.f32 	%f112, %f111, 0f3BBB989D, 0f3F000000;
	cvt.sat.f32.f32 	%f113, %f112;
	mov.f32 	%f114, 0f4B400001;
	mov.f32 	%f115, 0f437C0000;
	fma.rm.f32 	%f116, %f113, %f115, %f114;
	add.f32 	%f117, %f116, 0fCB40007F;
	neg.f32 	%f118, %f117;
	fma.rn.f32 	%f119, %f111, 0f3FB8AA3B, %f118;
	fma.rn.f32 	%f120, %f111, 0f32A57060, %f119;
	mov.b32 	%r98, %f116;
	shl.b32 	%r99, %r98, 23;
	mov.b32 	%f121, %r99;
	ex2.approx.ftz.f32 	%f122, %f120;
	mul.f32 	%f123, %f122, %f121;
	add.s64 	%rd9, %rd2, %rd7;
	st.global.f32 	[%rd9], %f123;
	add.f32 	%f204, %f204, %f123;
	add.s32 	%r139, %r139, %r34;
	setp.lt.s32 	%p23, %r139, %r64;
	@%p23 bra 	$L__BB0_24;
$L__BB0_25:
	setp.ne.s32 	%p24, %r8, 0;
	mov.b32 	%r100, %f204;
	shfl.sync.down.b32	%r101|%p25, %r100, 16, 31, -1;
	mov.b32 	%f124, %r101;
	add.f32 	%f125, %f204, %f124;
	mov.b32 	%r102, %f125;
	shfl.sync.down.b32	%r103|%p26, %r102, 8, 31, -1;
	mov.b32 	%f126, %r103;
	add.f32 	%f127, %f125, %f126;
	mov.b32 	%r104, %f127;
	shfl.sync.down.b32	%r105|%p27, %r104, 4, 31, -1;
	mov.b32 	%f128, %r105;
	add.f32 	%f129, %f127, %f128;
	mov.b32 	%r106, %f129;
	shfl.sync.down.b32	%r107|%p28, %r106, 2, 31, -1;
	mov.b32 	%f130, %r107;
	add.f32 	%f131, %f129, %f130;
	mov.b32 	%r108, %f131;
	shfl.sync.down.b32	%r109|%p29, %r108, 1, 31, -1;
	mov.b32 	%f132, %r109;
	add.f32 	%f23, %f131, %f132;
	@%p24 bra 	$L__BB0_27;
	shl.b32 	%r110, %r9, 2;
	mov.u32 	%r111, _ZZ24softmax_optimized_kernelPKfPfiiE10shared_sum;
	add.s32 	%r112, %r111, %r110;
	st.shared.f32 	[%r112], %f23;
$L__BB0_27:
	setp.ne.s32 	%p30, %r148, 0;
	bar.sync 	0;
	@%p30 bra 	$L__BB0_43;
	ld.shared.f32 	%f213, [_ZZ24softmax_optimized_kernelPKfPfiiE10shared_sum];
	mov.u32 	%r37, %ntid.x;
	setp.lt.u32 	%p31, %r37, 33;
	@%p31 bra 	$L__BB0_42;
	add.s32 	%r114, %r37, 31;
	shr.u32 	%r115, %r114, 5;
	add.s32 	%r38, %r115, -1;
	add.s32 	%r116, %r115, -2;
	and.b32  	%r39, %r38, 15;
	setp.lt.u32 	%p32, %r116, 15;
	mov.b32 	%r144, 1;
	@%p32 bra 	$L__BB0_33;
	mov.u32 	%r119, _ZZ24softmax_optimized_kernelPKfPfiiE10shared_sum;
	add.s32 	%r140, %r119, 32;
	and.b32  	%r120, %r38, -16;
	neg.s32 	%r142, %r120;
	mov.b32 	%r141, 0;
$L__BB0_31:
	.pragma "nounroll";
	ld.shared.f32 	%f134, [%r140+-28];
	add.f32 	%f135, %f213, %f134;
	ld.shared.f32 	%f136, [%r140+-24];
	add.f32 	%f137, %f135, %f136;
	ld.shared.f32 	%f138, [%r140+-20];
	add.f32 	%f139, %f137, %f138;
	ld.shared.f32 	%f140, [%r140+-16];
	add.f32 	%f141, %f139, %f140;
	ld.shared.f32 	%f142, [%r140+-12];
	add.f32 	%f143, %f141, %f142;
	ld.shared.f32 	%f144, [%r140+-8];
	add.f32 	%f145, %f143, %f144;
	ld.shared.f32 	%f146, [%r140+-4];
	add.f32 	%f147, %f145, %f146;
	ld.shared.f32 	%f148, [%r140];
	add.f32 	%f149, %f147, %f148;
	ld.shared.f32 	%f150, [%r140+4];
	add.f32 	%f151, %f149, %f150;
	ld.shared.f32 	%f152, [%r140+8];
	add.f32 	%f153, %f151, %f152;
	ld.shared.f32 	%f154, [%r140+12];
	add.f32 	%f155, %f153, %f154;
	ld.shared.f32 	%f156, [%r140+16];
	add.f32 	%f157, %f155, %f156;
	ld.shared.f32 	%f158, [%r140+20];
	add.f32 	%f159, %f157, %f158;
	ld.shared.f32 	%f160, [%r140+24];
	add.f32 	%f161, %f159, %f160;
	ld.shared.f32 	%f162, [%r140+28];
	add.f32 	%f163, %f161, %f162;
	ld.shared.f32 	%f164, [%r140+32];
	add.f32 	%f213, %f163, %f164;
	add.s32 	%r142, %r142, 16;
	add.s32 	%r141, %r141, 16;
	add.s32 	%r140, %r140, 64;
	setp.ne.s32 	%p33, %r142, 0;
	@%p33 bra 	$L__BB0_31;
	add.s32 	%r144, %r141, 1;
$L__BB0_33:
	setp.eq.s32 	%p34, %r39, 0;
	@%p34 bra 	$L__BB0_42;
	and.b32  	%r49, %r38, 7;
	setp.lt.u32 	%p35, %r39, 8;
	@%p35 bra 	$L__BB0_36;
	shl.b32 	%r121, %r144, 2;
	mov.u32 	%r122, _ZZ24softmax_optimized_kernelPKfPfiiE10shared_sum;
	add.s32 	%r123, %r122, %r121;
	ld.shared.f32 	%f166, [%r123];
	add.f32 	%f167, %f213, %f166;
	ld.shared.f32 	%f168, [%r123+4];
	add.f32 	%f169, %f167, %f168;
	ld.shared.f32 	%f170, [%r123+8];
	add.f32 	%f171, %f169, %f170;
	ld.shared.f32 	%f172, [%r123+12];
	add.f32 	%f173, %f171, %f172;
	ld.shared.f32 	%f174, [%r123+16];
	add.f32 	%f175, %f173, %f174;
	ld.shared.f32 	%f176, [%r123+20];
	add.f32 	%f177, %f175, %f176;
	ld.shared.f32 	%f178, [%r123+24];
	add.f32 	%f179, %f177, %f178;
	ld.shared.f32 	%f180, [%r123+28];
	add.f32 	%f213, %f179, %f180;
	add.s32 	%r144, %r144, 8;
$L__BB0_36:
	setp.eq.s32 	%p36, %r49, 0;
	@%p36 bra 	$L__BB0_42;
	and.b32  	%r52, %r38, 3;
	setp.lt.u32 	%p37, %r49, 4;
	@%p37 bra 	$L__BB0_39;
	shl.b32 	%r124, %r144, 2;
	mov.u32 	%r125, _ZZ24softmax_optimized_kernelPKfPfiiE10shared_sum;
	add.s32 	%r126, %r125, %r124;
	ld.shared.f32 	%f182, [%r126];
	add.f32 	%f183, %f213, %f182;
	ld.shared.f32 	%f184, [%r126+4];
	add.f32 	%f185, %f183, %f184;
	ld.shared.f32 	%f186, [%r126+8];
	add.f32 	%f187, %f185, %f186;
	ld.shared.f32 	%f188, [%r126+12];
	add.f32 	%f213, %f187, %f188;
	add.s32 	%r144, %r144, 4;
$L__BB0_39:
	setp.eq.s32 	%p38, %r52, 0;
	@%p38 bra 	$L__BB0_42;
	shl.b32 	%r127, %r144, 2;
	mov.u32 	%r128, _ZZ24softmax_optimized_kernelPKfPfiiE10shared_sum;
	add.s32 	%r147, %r128, %r127;
	neg.s32 	%r146, %r52;
$L__BB0_41:
	.pragma "nounroll";
	ld.shared.f32 	%f189, [%r147];
	add.f32 	%f213, %f213, %f189;
	add.s32 	%r147, %r147, 4;
	add.s32 	%r146, %r146, 1;
	setp.ne.s32 	%p39, %r146, 0;
	@%p39 bra 	$L__BB0_41;
$L__BB0_42:
	st.shared.f32 	[_ZZ24softmax_optimized_kernelPKfPfiiE10shared_sum], %f213;
$L__BB0_43:
	setp.ge.u32 	%p40, %r148, %r64;
	bar.sync 	0;
	@%p40 bra 	$L__BB0_46;
	ld.shared.f32 	%f38, [_ZZ24softmax_optimized_kernelPKfPfiiE10shared_sum];
	mov.u32 	%r61, %ntid.x;
$L__BB0_45:
	add.s32 	%r129, %r148, %r3;
	mul.wide.s32 	%rd10, %r129, 4;
	add.s64 	%rd11, %rd2, %rd10;
	ld.global.f32 	%f190, [%rd11];
	div.rn.f32 	%f191, %f190, %f38;
	st.global.f32 	[%rd11], %f191;
	add.s32 	%r148, %r148, %r61;
	setp.lt.s32 	%p41, %r148, %r64;
	@%p41 bra 	$L__BB0_45;
$L__BB0_46:
	ret;

}
	// .globl	_Z22matmul_qk_tiled_kernelILi16EEvPKfS1_Pfiiif
.visible .entry _Z22matmul_qk_tiled_kernelILi16EEvPKfS1_Pfiiif(
	.param .u64 .ptr .align 1 _Z22matmul_qk_tiled_kernelILi16EEvPKfS1_Pfiiif_param_0,
	.param .u64 .ptr .align 1 _Z22matmul_qk_tiled_kernelILi16EEvPKfS1_Pfiiif_param_1,
	.param .u64 .ptr .align 1 _Z22matmul_qk_tiled_kernelILi16EEvPKfS1_Pfiiif_param_2,
	.param .u32 _Z22matmul_qk_tiled_kernelILi16EEvPKfS1_Pfiiif_param_3,
	.param .u32 _Z22matmul_qk_tiled_kernelILi16EEvPKfS1_Pfiiif_param_4,
	.param .u32 _Z22matmul_qk_tiled_kernelILi16EEvPKfS1_Pfiiif_param_5,
	.param .f32 _Z22matmul_qk_tiled_kernelILi16EEvPKfS1_Pfiiif_param_6
)
{
	.reg .pred 	%p<25>;
	.reg .b32 	%r<63>;
	.reg .b32 	%f<183>;
	.reg .b64 	%rd<18>;
	// demoted variable
	.shared .align 4 .b8 _ZZ22matmul_qk_tiled_kernelILi16EEvPKfS1_PfiiifE6Q_tile[1024];
	// demoted variable
	.shared .align 4 .b8 _ZZ22matmul_qk_tiled_kernelILi16EEvPKfS1_PfiiifE6K_tile[1024];
	ld.param.u64 	%rd6, [_Z22matmul_qk_tiled_kernelILi16EEvPKfS1_Pfiiif_param_0];
	ld.param.u64 	%rd7, [_Z22matmul_qk_tiled_kernelILi16EEvPKfS1_Pfiiif_param_1];
	ld.param.u32 	%r32, [_Z22matmul_qk_tiled_kernelILi16EEvPKfS1_Pfiiif_param_3];
	ld.param.u32 	%r30, [_Z22matmul_qk_tiled_kernelILi16EEvPKfS1_Pfiiif_param_4];
	ld.param.u32 	%r31, [_Z22matmul_qk_tiled_kernelILi16EEvPKfS1_Pfiiif_param_5];
	ld.param.f32 	%f20, [_Z22matmul_qk_tiled_kernelILi16EEvPKfS1_Pfiiif_param_6];
	cvta.to.global.u64 	%rd1, %rd7;
	cvta.to.global.u64 	%rd2, %rd6;
	mov.u32 	%r1, %ctaid.z;
	mov.u32 	%r33, %ctaid.y;
	shl.b32 	%r34, %r33, 4;
	mov.u32 	%r2, %tid.y;
	add.s32 	%r3, %r34, %r2;
	mov.u32 	%r35, %ctaid.x;
	shl.b32 	%r36, %r35, 4;
	mov.u32 	%r4, %tid.x;
	add.s32 	%r5, %r36, %r4;
	setp.ge.s32 	%p1, %r1, %r32;
	@%p1 bra 	$L__BB1_22;
	setp.lt.s32 	%p2, %r31, 1;
	mov.f32 	%f182, 0f00000000;
	@%p2 bra 	$L__BB1_20;
	add.s32 	%r6, %r31, 15;
	shl.b32 	%r38, %r2, 6;
	mov.u32 	%r39, _ZZ22matmul_qk_tiled_kernelILi16EEvPKfS1_PfiiifE6Q_tile;
	add.s32 	%r7, %r39, %r38;
	shl.b32 	%r40, %r4, 2;
	add.s32 	%r8, %r7, %r40;
	mul.lo.s32 	%r41, %r30, %r1;
	add.s32 	%r42, %r41, %r3;
	mul.lo.s32 	%r9, %r42, %r31;
	mov.u32 	%r43, _ZZ22matmul_qk_tiled_kernelILi16EEvPKfS1_PfiiifE6K_tile;
	add.s32 	%r12, %r43, %r40;
	add.s32 	%r10, %r12, %r38;
	add.s32 	%r44, %r41, %r5;
	mul.lo.s32 	%r11, %r44, %r31;
	setp.lt.u32 	%p3, %r31, 17;
	mov.f32 	%f182, 0f00000000;
	mov.b32 	%r62, 0;
	@%p3 bra 	$L__BB1_14;
	shr.u32 	%r45, %r6, 4;
	and.b32  	%r46, %r45, 134217726;
	neg.s32 	%r61, %r46;
	add.s32 	%r59, %r2, %r11;
	add.s32 	%r57, %r4, %r9;
	mov.f32 	%f182, 0f00000000;
	mov.u32 	%r58, %r4;
	mov.u32 	%r60, %r2;
$L__BB1_4:
	setp.ge.s32 	%p4, %r3, %r30;
	setp.ge.s32 	%p5, %r58, %r31;
	mul.wide.s32 	%rd8, %r57, 4;
	add.s64 	%rd3, %rd2, %rd8;
	mov.f32 	%f174, 0f00000000;
	or.pred  	%p6, %p4, %p5;
	@%p6 bra 	$L__BB1_6;
	ld.global.f32 	%f174, [%rd3];
$L__BB1_6:
	setp.ge.s32 	%p7, %r5, %r30;
	st.shared.f32 	[%r8], %f174;
	setp.ge.s32 	%p8, %r60, %r31;
	mul.wide.s32 	%rd9, %r59, 4;
	add.s64 	%rd4, %rd1, %rd9;
	mov.f32 	%f175, 0f00000000;
	or.pred  	%p9, %p7, %p8;
	@%p9 bra 	$L__BB1_8;
	ld.global.f32 	%f175, [%rd4];
$L__BB1_8:
	st.shared.f32 	[%r10], %f175;
	bar.sync 	0;
	ld.shared.f32 	%f28, [%r7];
	ld.shared.f32 	%f29, [%r12];
	fma.rn.f32 	%f30, %f28, %f29, %f182;
	ld.shared.f32 	%f31, [%r7+4];
	ld.shared.f32 	%f32, [%r12+64];
	fma.rn.f32 	%f33, %f31, %f32, %f30;
	ld.shared.f32 	%f34, [%r7+8];
	ld.shared.f32 	%f35, [%r12+128];
	fma.rn.f32 	%f36, %f34, %f35, %f33;
	ld.shared.f32 	%f37, [%r7+12];
	ld.shared.f32 	%f38, [%r12+192];
	fma.rn.f32 	%f39, %f37, %f38, %f36;
	ld.shared.f32 	%f40, [%r7+16];
	ld.shared.f32 	%f41, [%r12+256];
	fma.rn.f32 	%f42, %f40, %f41, %f39;
	ld.shared.f32 	%f43, [%r7+20];
	ld.shared.f32 	%f44, [%r12+320];
	fma.rn.f32 	%f45, %f43, %f44, %f42;
	ld.shared.f32 	%f46, [%r7+24];
	ld.shared.f32 	%f47, [%r12+384];
	fma.rn.f32 	%f48, %f46, %f47, %f45;
	ld.shared.f32 	%f49, [%r7+28];
	ld.shared.f32 	%f50, [%r12+448];
	fma.rn.f32 	%f51, %f49, %f50, %f48;
	ld.shared.f32 	%f52, [%r7+32];
	ld.shared.f32 	%f53, [%r12+512];
	fma.rn.f32 	%f54, %f52, %f53, %f51;
	ld.shared.f32 	%f55, [%r7+36];
	ld.shared.f32 	%f56, [%r12+576];
	fma.rn.f32 	%f57, %f55, %f56, %f54;
	ld.shared.f32 	%f58, [%r7+40];
	ld.shared.f32 	%f59, [%r12+640];
	fma.rn.f32 	%f60, %f58, %f59, %f57;
	ld.shared.f32 	%f61, [%r7+44];
	ld.shared.f32 	%f62, [%r12+704];
	fma.rn.f32 	%f63, %f61, %f62, %f60;
	ld.shared.f32 	%f64, [%r7+48];
	ld.shared.f32 	%f65, [%r12+768];
	fma.rn.f32 	%f66, %f64, %f65, %f63;
	ld.shared.f32 	%f67, [%r7+52];
	ld.shared.f32 	%f68, [%r12+832];
	fma.rn.f32 	%f69, %f67, %f68, %f66;
	ld.shared.f32 	%f70, [%r7+56];
	ld.shared.f32 	%f71, [%r12+896];
	fma.rn.f32 	%f72, %f70, %f71, %f69;
	ld.shared.f32 	%f73, [%r7+60];
	ld.shared.f32 	%f74, [%r12+960];
	fma.rn.f32 	%f6, %f73, %f74, %f72;
	bar.sync 	0;
	add.s32 	%r47, %r58, 16;
	setp.ge.s32 	%p11, %r47, %r31;
	mov.f32 	%f176, 0f00000000;
	or.pred  	%p12, %p4, %p11;
	@%p12 bra 	$L__BB1_10;
	ld.global.f32 	%f176, [%rd3+64];
$L__BB1_10:
	st.shared.f32 	[%r8], %f176;
	add.s32 	%r48, %r60, 16;
	setp.ge.s32 	%p14, %r48, %r31;
	mov.f32 	%f177, 0f00000000;
	or.pred  	%p15, %p7, %p14;
	@%p15 bra 	$L__BB1_12;
	ld.global.f32 	%f177, [%rd4+64];
$L__BB1_12:
	st.shared.f32 	[%r10], %f177;
	bar.sync 	0;
	ld.shared.f32 	%f76, [%r7];
	ld.shared.f32 	%f77, [%r12];
	fma.rn.f32 	%f78, %f76, %f77, %f6;
	ld.shared.f32 	%f79, [%r7+4];
	ld.shared.f32 	%f80, [%r12+64];
	fma.rn.f32 	%f81, %f79, %f80, %f78;
	ld.shared.f32 	%f82, [%r7+8];
	ld.shared.f32 	%f83, [%r12+128];
	fma.rn.f32 	%f84, %f82, %f83, %f81;
	ld.shared.f32 	%f85, [%r7+12];
	ld.shared.f32 	%f86, [%r12+192];
	fma.rn.f32 	%f87, %f85, %f86, %f84;
	ld.shared.f32 	%f88, [%r7+16];
	ld.shared.f32 	%f89, [%r12+256];
	fma.rn.f32 	%f90, %f88, %f89, %f87;
	ld.shared.f32 	%f91, [%r7+20];
	ld.shared.f32 	%f92, [%r12+320];
	fma.rn.f32 	%f93, %f91, %f92, %f90;
	ld.shared.f32 	%f94, [%r7+24];
	ld.shared.f32 	%f95, [%r12+384];
	fma.rn.f32 	%f96, %f94, %f95, %f93;
	ld.shared.f32 	%f97, [%r7+28];
	ld.shared.f32 	%f98, [%r12+448];
	fma.rn.f32 	%f99, %f97, %f98, %f96;
	ld.shared.f32 	%f100, [%r7+32];
	ld.shared.f32 	%f101, [%r12+512];
	fma.rn.f32 	%f102, %f100, %f101, %f99;
	ld.shared.f32 	%f103, [%r7+36];
	ld.shared.f32 	%f104, [%r12+576];
	fma.rn.f32 	%f105, %f103, %f104, %f102;
	ld.shared.f32 	%f106, [%r7+40];
	ld.shared.f32 	%f107, [%r12+640];
	fma.rn.f32 	%f108, %f106, %f107, %f105;
	ld.shared.f32 	%f109, [%r7+44];
	ld.shared.f32 	%f110, [%r12+704];
	fma.rn.f32 	%f111, %f109, %f110, %f108;
	ld.shared.f32 	%f112, [%r7+48];
	ld.shared.f32 	%f113, [%r12+768];
	fma.rn.f32 	%f114, %f112, %f113, %f111;
	ld.shared.f32 	%f115, [%r7+52];
	ld.shared.f32 	%f116, [%r12+832];
	fma.rn.f32 	%f117, %f115, %f116, %f114;
	ld.shared.f32 	%f118, [%r7+56];
	ld.shared.f32 	%f119, [%r12+896];
	fma.rn.f32 	%f120, %f118, %f119, %f117;
	ld.shared.f32 	%f121, [%r7+60];
	ld.shared.f32 	%f122, [%r12+960];
	fma.rn.f32 	%f182, %f121, %f122, %f120;
	bar.sync 	0;
	add.s32 	%r61, %r61, 2;
	add.s32 	%r60, %r60, 32;
	add.s32 	%r59, %r59, 32;
	add.s32 	%r58, %r58, 32;
	add.s32 	%r57, %r57, 32;
	setp.ne.s32 	%p16, %r61, 0;
	@%p16 bra 	$L__BB1_4;
	and.b32  	%r62, %r6, 2147483616;
$L__BB1_14:
	and.b32  	%r49, %r6, 16;
	setp.eq.s32 	%p17, %r49, 0;
	@%p17 bra 	$L__BB1_20;
	setp.ge.s32 	%p18, %r3, %r30;
	add.s32 	%r50, %r62, %r4;
	setp.ge.s32 	%p19, %r50, %r31;
	mov.f32 	%f180, 0f00000000;
	or.pred  	%p20, %p18, %p19;
	@%p20 bra 	$L__BB1_17;
	add.s32 	%r51, %r50, %r9;
	mul.wide.s32 	%rd10, %r51, 4;
	add.s64 	%rd11, %rd2, %rd10;
	ld.global.f32 	%f180, [%rd11];
$L__BB1_17:
	setp.ge.s32 	%p21, %r5, %r30;
	st.shared.f32 	[%r8], %f180;
	add.s32 	%r52, %r62, %r2;
	setp.ge.s32 	%p22, %r52, %r31;
	mov.f32 	%f181, 0f00000000;
	or.pred  	%p23, %p21, %p22;
	@%p23 bra 	$L__BB1_19;
	add.s32 	%r53, %r52, %r11;
	mul.wide.s32 	%rd12, %r53, 4;
	add.s64 	%rd13, %rd1, %rd12;
	ld.global.f32 	%f181, [%rd13];
$L__BB1_19:
	st.shared.f32 	[%r10], %f181;
	bar.sync 	0;
	ld.shared.f32 	%f125, [%r7];
	ld.shared.f32 	%f126, [%r12];
	fma.rn.f32 	%f127, %f125, %f126, %f182;
	ld.shared.f32 	%f128, [%r7+4];
	ld.shared.f32 	%f129, [%r12+64];
	fma.rn.f32 	%f130, %f128, %f129, %f127;
	ld.shared.f32 	%f131, [%r7+8];
	ld.shared.f32 	%f132, [%r12+128];
	fma.rn.f32 	%f133, %f131, %f132, %f130;
	ld.shared.f32 	%f134, [%r7+12];
	ld.shared.f32 	%f135, [%r12+192];
	fma.rn.f32 	%f136, %f134, %f135, %f133;
	ld.shared.f32 	%f137, [%r7+16];
	ld.shared.f32 	%f138, [%r12+256];
	fma.rn.f32 	%f139, %f137, %f138, %f136;
	ld.shared.f32 	%f140, [%r7+20];
	ld.shared.f32 	%f141, [%r12+320];
	fma.rn.f32 	%f142, %f140, %f141, %f139;
	ld.shared.f32 	%f143, [%r7+24];
	ld.shared.f32 	%f144, [%r12+384];
	fma.rn.f32 	%f145, %f143, %f144, %f142;
	ld.shared.f32 	%f146, [%r7+28];
	ld.shared.f32 	%f147, [%r12+448];
	fma.rn.f32 	%f148, %f146, %f147, %f145;
	ld.shared.f32 	%f149, [%r7+32];
	ld.shared.f32 	%f150, [%r12+512];
	fma.rn.f32 	%f151, %f149, %f150, %f148;
	ld.shared.f32 	%f152, [%r7+36];
	ld.shared.f32 	%f153, [%r12+576];
	fma.rn.f32 	%f154, %f152, %f153, %f151;
	ld.shared.f32 	%f155, [%r7+40];
	ld.shared.f32 	%f156, [%r12+640];
	fma.rn.f32 	%f157, %f155, %f156, %f154;
	ld.shared.f32 	%f158, [%r7+44];
	ld.shared.f32 	%f159, [%r12+704];
	fma.rn.f32 	%f160, %f158, %f159, %f157;
	ld.shared.f32 	%f161, [%r7+48];
	ld.shared.f32 	%f162, [%r12+768];
	fma.rn.f32 	%f163, %f161, %f162, %f160;
	ld.shared.f32 	%f164, [%r7+52];
	ld.shared.f32 	%f165, [%r12+832];
	fma.rn.f32 	%f166, %f164, %f165, %f163;
	ld.shared.f32 	%f167, [%r7+56];
	ld.shared.f32 	%f168, [%r12+896];
	fma.rn.f32 	%f169, %f167, %f168, %f166;
	ld.shared.f32 	%f170, [%r7+60];
	ld.shared.f32 	%f171, [%r12+960];
	fma.rn.f32 	%f182, %f170, %f171, %f169;
	bar.sync 	0;
$L__BB1_20:
	max.s32 	%r54, %r3, %r5;
	setp.ge.s32 	%p24, %r54, %r30;
	@%p24 bra 	$L__BB1_22;
	ld.param.u64 	%rd17, [_Z22matmul_qk_tiled_kernelILi16EEvPKfS1_Pfiiif_param_2];
	mad.lo.s32 	%r55, %r30, %r1, %r3;
	mad.lo.s32 	%r56, %r55, %r30, %r5;
	mul.f32 	%f172, %f20, %f182;
	cvta.to.global.u64 	%rd14, %rd17;
	mul.wide.s32 	%rd15, %r56, 4;
	add.s64 	%rd16, %rd14, %rd15;
	st.global.f32 	[%rd16], %f172;
$L__BB1_22:
	ret;

}
	// .globl	_Z22matmul_av_tiled_kernelILi16EEvPKfS1_Pfiii
.visible .entry _Z22matmul_av_tiled_kernelILi16EEvPKfS1_Pfiii(
	.param .u64 .ptr .align 1 _Z22matmul_av_tiled_kernelILi16EEvPKfS1_Pfiii_param_0,
	.param .u64 .ptr .align 1 _Z22matmul_av_tiled_kernelILi16EEvPKfS1_Pfiii_param_1,
	.param .u64 .ptr .align 1 _Z22matmul_av_tiled_kernelILi16EEvPKfS1_Pfiii_param_2,
	.param .u32 _Z22matmul_av_tiled_kernelILi16EEvPKfS1_Pfiii_param_3,
	.param .u32 _Z22matmul_av_tiled_kernelILi16EEvPKfS1_Pfiii_param_4,
	.param .u32 _Z22matmul_av_tiled_kernelILi16EEvPKfS1_Pfiii_param_5
)
{
	.reg .pred 	%p<13>;
	.reg .b32 	%r<48>;
	.reg .b32 	%f<63>;
	.reg .b64 	%rd<13>;
	// demoted variable
	.shared .align 4 .b8 _ZZ22matmul_av_tiled_kernelILi16EEvPKfS1_PfiiiE9attn_tile[1024];
	// demoted variable
	.shared .align 4 .b8 _ZZ22matmul_av_tiled_kernelILi16EEvPKfS1_PfiiiE6V_tile[1024];
	ld.param.u64 	%rd4, [_Z22matmul_av_tiled_kernelILi16EEvPKfS1_Pfiii_param_0];
	ld.param.u64 	%rd5, [_Z22matmul_av_tiled_kernelILi16EEvPKfS1_Pfiii_param_1];
	ld.param.u64 	%rd6, [_Z22matmul_av_tiled_kernelILi16EEvPKfS1_Pfiii_param_2];
	ld.param.u32 	%r27, [_Z22matmul_av_tiled_kernelILi16EEvPKfS1_Pfiii_param_3];
	ld.param.u32 	%r25, [_Z22matmul_av_tiled_kernelILi16EEvPKfS1_Pfiii_param_4];
	ld.param.u32 	%r26, [_Z22matmul_av_tiled_kernelILi16EEvPKfS1_Pfiii_param_5];
	mov.u32 	%r1, %ctaid.z;
	mov.u32 	%r28, %ctaid.y;
	shl.b32 	%r29, %r28, 4;
	mov.u32 	%r45, %tid.y;
	add.s32 	%r3, %r29, %r45;
	mov.u32 	%r30, %ctaid.x;
	shl.b32 	%r4, %r30, 4;
	mov.u32 	%r43, %tid.x;
	add.s32 	%r6, %r4, %r43;
	setp.ge.s32 	%p1, %r1, %r27;
	@%p1 bra 	$L__BB2_10;
	setp.lt.s32 	%p2, %r25, 1;
	mov.f32 	%f62, 0f00000000;
	@%p2 bra 	$L__BB2_8;
	add.s32 	%r31, %r25, 15;
	shr.u32 	%r32, %r31, 4;
	shl.b32 	%r33, %r45, 6;
	mov.u32 	%r34, _ZZ22matmul_av_tiled_kernelILi16EEvPKfS1_PfiiiE9attn_tile;
	add.s32 	%r7, %r34, %r33;
	shl.b32 	%r35, %r43, 2;
	add.s32 	%r8, %r7, %r35;
	mul.lo.s32 	%r36, %r25, %r1;
	add.s32 	%r37, %r36, %r3;
	mov.u32 	%r38, _ZZ22matmul_av_tiled_kernelILi16EEvPKfS1_PfiiiE6V_tile;
	add.s32 	%r10, %r38, %r35;
	add.s32 	%r9, %r10, %r33;
	neg.s32 	%r47, %r32;
	add.s32 	%r39, %r45, %r36;
	mad.lo.s32 	%r40, %r26, %r39, %r43;
	add.s32 	%r46, %r40, %r4;
	shl.b32 	%r13, %r26, 4;
	mad.lo.s32 	%r44, %r37, %r25, %r43;
	cvta.to.global.u64 	%rd1, %rd4;
	cvta.to.global.u64 	%rd2, %rd5;
	mov.f32 	%f62, 0f00000000;
$L__BB2_3:
	setp.ge.u32 	%p3, %r3, %r25;
	mul.wide.s32 	%rd7, %r44, 4;
	add.s64 	%rd3, %rd1, %rd7;
	setp.ge.s32 	%p4, %r43, %r25;
	mov.f32 	%f60, 0f00000000;
	or.pred  	%p5, %p3, %p4;
	@%p5 bra 	$L__BB2_5;
	ld.global.f32 	%f60, [%rd3];
$L__BB2_5:
	setp.ge.s32 	%p6, %r6, %r26;
	st.shared.f32 	[%r8], %f60;
	setp.ge.s32 	%p7, %r45, %r25;
	mov.f32 	%f61, 0f00000000;
	or.pred  	%p8, %p6, %p7;
	@%p8 bra 	$L__BB2_7;
	mul.wide.s32 	%rd8, %r46, 4;
	add.s64 	%rd9, %rd2, %rd8;
	ld.global.f32 	%f61, [%rd9];
$L__BB2_7:
	st.shared.f32 	[%r9], %f61;
	bar.sync 	0;
	ld.shared.f32 	%f12, [%r7];
	ld.shared.f32 	%f13, [%r10];
	fma.rn.f32 	%f14, %f12, %f13, %f62;
	ld.shared.f32 	%f15, [%r7+4];
	ld.shared.f32 	%f16, [%r10+64];
	fma.rn.f32 	%f17, %f15, %f16, %f14;
	ld.shared.f32 	%f18, [%r7+8];
	ld.shared.f32 	%f19, [%r10+128];
	fma.rn.f32 	%f20, %f18, %f19, %f17;
	ld.shared.f32 	%f21, [%r7+12];
	ld.shared.f32 	%f22, [%r10+192];
	fma.rn.f32 	%f23, %f21, %f22, %f20;
	ld.shared.f32 	%f24, [%r7+16];
	ld.shared.f32 	%f25, [%r10+256];
	fma.rn.f32 	%f26, %f24, %f25, %f23;
	ld.shared.f32 	%f27, [%r7+20];
	ld.shared.f32 	%f28, [%r10+320];
	fma.rn.f32 	%f29, %f27, %f28, %f26;
	ld.shared.f32 	%f30, [%r7+24];
	ld.shared.f32 	%f31, [%r10+384];
	fma.rn.f32 	%f32, %f30, %f31, %f29;
	ld.shared.f32 	%f33, [%r7+28];
	ld.shared.f32 	%f34, [%r10+448];
	fma.rn.f32 	%f35, %f33, %f34, %f32;
	ld.shared.f32 	%f36, [%r7+32];
	ld.shared.f32 	%f37, [%r10+512];
	fma.rn.f32 	%f38, %f36, %f37, %f35;
	ld.shared.f32 	%f39, [%r7+36];
	ld.shared.f32 	%f40, [%r10+576];
	fma.rn.f32 	%f41, %f39, %f40, %f38;
	ld.shared.f32 	%f42, [%r7+40];
	ld.shared.f32 	%f43, [%r10+640];
	fma.rn.f32 	%f44, %f42, %f43, %f41;
	ld.shared.f32 	%f45, [%r7+44];
	ld.shared.f32 	%f46, [%r10+704];
	fma.rn.f32 	%f47, %f45, %f46, %f44;
	ld.shared.f32 	%f48, [%r7+48];
	ld.shared.f32 	%f49, [%r10+768];
	fma.rn.f32 	%f50, %f48, %f49, %f47;
	ld.shared.f32 	%f51, [%r7+52];
	ld.shared.f32 	%f52, [%r10+832];
	fma.rn.f32 	%f53, %f51, %f52, %f50;
	ld.shared.f32 	%f54, [%r7+56];
	ld.shared.f32 	%f55, [%r10+896];
	fma.rn.f32 	%f56, %f54, %f55, %f53;
	ld.shared.f32 	%f57, [%r7+60];
	ld.shared.f32 	%f58, [%r10+960];
	fma.rn.f32 	%f62, %f57, %f58, %f56;
	bar.sync 	0;
	add.s32 	%r47, %r47, 1;
	setp.ne.s32 	%p9, %r47, 0;
	add.s32 	%r46, %r46, %r13;
	add.s32 	%r45, %r45, 16;
	add.s32 	%r44, %r44, 16;
	add.s32 	%r43, %r43, 16;
	@%p9 bra 	$L__BB2_3;
$L__BB2_8:
	setp.ge.s32 	%p10, %r3, %r25;
	setp.ge.s32 	%p11, %r6, %r26;
	or.pred  	%p12, %p10, %p11;
	@%p12 bra 	$L__BB2_10;
	mad.lo.s32 	%r41, %r25, %r1, %r3;
	mad.lo.s32 	%r42, %r41, %r26, %r6;
	cvta.to.global.u64 	%rd10, %rd6;
	mul.wide.s32 	%rd11, %r42, 4;
	add.s64 	%rd12, %rd10, %rd11;
	st.global.f32 	[%rd12], %f62;
$L__BB2_10:
	ret;

}


// ===== COMPILED SASS (sm_100) =====

	.target	sm_100

	.elftype	@"ET_EXEC"


//--------------------- .note.nv.tkinfo           --------------------------
	.section	.note.nv.tkinfo,"",@"SHT_NOTE"
	.sectionflags	@"SHF_NOTE_NV_TKINFO"
	.tkinfo
        /*0018*/ 	.word	0x00000002
        /*0030*/ 	.string	""
        /*0030*/ 	.string	"ptxas"
        /*0030*/ 	.string	"Cuda compilation tools, release 13.0, V13.0.88"
        /*0030*/ 	.string	"Build cuda_13.0.r13.0/compiler.36424714_0"
        /*0030*/ 	.string	"-arch sm_100 -m 64 "



//--------------------- .note.nv.cuinfo           --------------------------
	.section	.note.nv.cuinfo,"",@"SHT_NOTE"
	.sectionflags	@"SHF_NOTE_NV_CUINFO"
        /*0018*/ 	.short	0x0002
        /*001a*/ 	.short	0x0064
        /*001c*/ 	.short	0x0082
	.zero		2


//--------------------- .nv.info                  --------------------------
	.section	.nv.info,"",@"SHT_CUDA_INFO"
	.align	4


	//----- nvinfo : EIATTR_REGCOUNT
	.align		4
        /*0000*/ 	.byte	0x04, 0x2f
        /*0002*/ 	.short	(.L_1 - .L_0)
	.align		4
.L_0:
        /*0004*/ 	.word	index@(_Z24softmax_optimized_kernelPKfPfii)
        /*0008*/ 	.word	0x0000001a


	//----- nvinfo : EIATTR_FRAME_SIZE
	.align		4
.L_1:
        /*000c*/ 	.byte	0x04, 0x11
        /*000e*/ 	.short	(.L_3 - .L_2)
	.align		4
.L_2:
        /*0010*/ 	.word	index@($__internal_0_$__cuda_sm3x_div_rn_noftz_f32_slowpath)
        /*0014*/ 	.word	0x00000000


	//----- nvinfo : EIATTR_FRAME_SIZE
	.align		4
.L_3:
        /*0018*/ 	.byte	0x04, 0x11
        /*001a*/ 	.short	(.L_5 - .L_4)
	.align		4
.L_4:
        /*001c*/ 	.word	index@(_Z24softmax_optimized_kernelPKfPfii)
        /*0020*/ 	.word	0x00000000


	//----- nvinfo : EIATTR_REGCOUNT
	.align		4
.L_5:
        /*0024*/ 	.byte	0x04, 0x2f
        /*0026*/ 	.short	(.L_7 - .L_6)
	.align		4
.L_6:
        /*0028*/ 	.word	index@(_Z22matmul_qk_tiled_kernelILi16EEvPKfS1_Pfiiif)
        /*002c*/ 	.word	0x00000020


	//----- nvinfo : EIATTR_FRAME_SIZE
	.align		4
.L_7:
        /*0030*/ 	.byte	0x04, 0x11
        /*0032*/ 	.short	(.L_9 - .L_8)
	.align		4
.L_8:
        /*0034*/ 	.word	index@(_Z22matmul_qk_tiled_kernelILi16EEvPKfS1_Pfiiif)
        /*0038*/ 	.word	0x00000000


	//----- nvinfo : EIATTR_REGCOUNT
	.align		4
.L_9:
        /*003c*/ 	.byte	0x04, 0x2f
        /*003e*/ 	.short	(.L_11 - .L_10)
	.align		4
.L_10:
        /*0040*/ 	.word	index@(_Z22matmul_av_tiled_kernelILi16EEvPKfS1_Pfiii)
        /*0044*/ 	.word	0x00000020


	//----- nvinfo : EIATTR_FRAME_SIZE
	.align		4
.L_11:
        /*0048*/ 	.byte	0x04, 0x11
        /*004a*/ 	.short	(.L_13 - .L_12)
	.align		4
.L_12:
        /*004c*/ 	.word	index@(_Z22matmul_av_tiled_kernelILi16EEvPKfS1_Pfiii)
        /*0050*/ 	.word	0x00000000


	//----- nvinfo : EIATTR_MIN_STACK_SIZE
	.align		4
.L_13:
        /*0054*/ 	.byte	0x04, 0x12
        /*0056*/ 	.short	(.L_15 - .L_14)
	.align		4
.L_14:
        /*0058*/ 	.word	index@(_Z22matmul_av_tiled_kernelILi16EEvPKfS1_Pfiii)
        /*005c*/ 	.word	0x00000000


	//----- nvinfo : EIATTR_MIN_STACK_SIZE
	.align		4
.L_15:
        /*0060*/ 	.byte	0x04, 0x12
        /*0062*/ 	.short	(.L_17 - .L_16)
	.align		4
.L_16:
        /*0064*/ 	.word	index@(_Z22matmul_qk_tiled_kernelILi16EEvPKfS1_Pfiiif)
        /*0068*/ 	.word	0x00000000


	//----- nvinfo : EIATTR_MIN_STACK_SIZE
	.align		4
.L_17:
        /*006c*/ 	.byte	0x04, 0x12
        /*006e*/ 	.short	(.L_19 - .L_18)
	.align		4
.L_18:
        /*0070*/ 	.word	index@(_Z24softmax_optimized_kernelPKfPfii)
        /*0074*/ 	.word	0x00000000
.L_19:


//--------------------- .nv.compat                --------------------------
	.section	.nv.compat,"",@"SHT_CUDA_COMPAT_INFO"
	.align	4
        /*0000*/ 	.byte	0x02, 0x09, 0x00, 0x00, 0x02, 0x02, 0x01, 0x00, 0x02, 0x05, 0x05, 0x00, 0x03, 0x07, 0x01, 0x01
        /*0010*/ 	.byte	0x02, 0x03, 0x00, 0x00, 0x02, 0x06, 0x01, 0x00, 0x04, 0x0b, 0x08, 0x00, 0x01, 0x00, 0x00, 0x00
        /*0020*/ 	.byte	0x00, 0x00, 0x00, 0x00


//--------------------- .nv.info._Z22matmul_av_tiled_kernelILi16EEvPKfS1_Pfiii --------------------------
	.section	.nv.info._Z22matmul_av_tiled_kernelILi16EEvPKfS1_Pfiii,"",@"SHT_CUDA_INFO"
	.sectionflags	@""
	.align	4


	//----- nvinfo : EIATTR_CUDA_API_VERSION
	.align		4
        /*0000*/ 	.byte	0x04, 0x37
        /*0002*/ 	.short	(.L_21 - .L_20)
.L_20:
        /*0004*/ 	.word	0x00000082


	//----- nvinfo : EIATTR_KPARAM_INFO
	.align		4
.L_21:
        /*0008*/ 	.byte	0x04, 0x17
        /*000a*/ 	.short	(.L_23 - .L_22)
.L_22:
        /*000c*/ 	.word	0x00000000
        /*0010*/ 	.short	0x0005
        /*0012*/ 	.short	0x0020
        /*0014*/ 	.byte	0x00, 0xf0, 0x11, 0x00


	//----- nvinfo : EIATTR_KPARAM_INFO
	.align		4
.L_23:
        /*0018*/ 	.byte	0x04, 0x17
        /*001a*/ 	.short	(.L_25 - .L_24)
.L_24:
        /*001c*/ 	.word	0x00000000
        /*0020*/ 	.short	0x0004
        /*0022*/ 	.short	0x001c
        /*0024*/ 	.byte	0x00, 0xf0, 0x11, 0x00


	//----- nvinfo : EIATTR_KPARAM_INFO
	.align		4
.L_25:
        /*0028*/ 	.byte	0x04, 0x17
        /*002a*/ 	.short	(.L_27 - .L_26)
.L_26:
        /*002c*/ 	.word	0x00000000
        /*0030*/ 	.short	0x0003
        /*0032*/ 	.short	0x0018
        /*0034*/ 	.byte	0x00, 0xf0, 0x11, 0x00


	//----- nvinfo : EIATTR_KPARAM_INFO
	.align		4
.L_27:
        /*0038*/ 	.byte	0x04, 0x17
        /*003a*/ 	.short	(.L_29 - .L_28)
.L_28:
        /*003c*/ 	.word	0x00000000
        /*0040*/ 	.short	0x0002
        /*0042*/ 	.short	0x0010
        /*0044*/ 	.byte	0x00, 0xf5, 0x21, 0x00


	//----- nvinfo : EIATTR_KPARAM_INFO
	.align		4
.L_29:
        /*0048*/ 	.byte	0x04, 0x17
        /*004a*/ 	.short	(.L_31 - .L_30)
.L_30:
        /*004c*/ 	.word	0x00000000
        /*0050*/ 	.short	0x0001
        /*0052*/ 	.short	0x0008
        /*0054*/ 	.byte	0x00, 0xf5, 0x21, 0x00


	//----- nvinfo : EIATTR_KPARAM_INFO
	.align		4
.L_31:
        /*0058*/ 	.byte	0x04, 0x17
        /*005a*/ 	.short	(.L_33 - .L_32)
.L_32:
        /*005c*/ 	.word	0x00000000
        /*0060*/ 	.short	0x0000
        /*0062*/ 	.short	0x0000
        /*0064*/ 	.byte	0x00, 0xf5, 0x21, 0x00


	//----- nvinfo : EIATTR_SPARSE_MMA_MASK
	.align		4
.L_33:
        /*0068*/ 	.byte	0x03, 0x50
        /*006a*/ 	.short	0x0000


	//----- nvinfo : EIATTR_MAXREG_COUNT
	.align		4
        /*006c*/ 	.byte	0x03, 0x1b
        /*006e*/ 	.short	0x00ff


	//----- nvinfo : EIATTR_NUM_BARRIERS
	.align		4
        /*0070*/ 	.byte	0x02, 0x4c
        /*0072*/ 	.byte	0x01
	.zero		1


	//----- nvinfo : EIATTR_MERCURY_ISA_VERSION
	.align		4
        /*0074*/ 	.byte	0x03, 0x5f
        /*0076*/ 	.short	0x0101


	//----- nvinfo : EIATTR_VRC_CTA_INIT_COUNT
	.align		4
        /*0078*/ 	.byte	0x02, 0x4a
	.zero		1
	.zero		1


	//----- nvinfo : EIATTR_EXIT_INSTR_OFFSETS
	.align		4
        /*007c*/ 	.byte	0x04, 0x1c
        /*007e*/ 	.short	(.L_35 - .L_34)


	//   ....[0]....
.L_34:
        /*0080*/ 	.word	0x00000040


	//   ....[1]....
        /*0084*/ 	.word	0x00000650


	//   ....[2]....
        /*0088*/ 	.word	0x000006b0


	//----- nvinfo : EIATTR_CBANK_PARAM_SIZE
	.align		4
.L_35:
        /*008c*/ 	.byte	0x03, 0x19
        /*008e*/ 	.short	0x0024


	//----- nvinfo : EIATTR_PARAM_CBANK
	.align		4
        /*0090*/ 	.byte	0x04, 0x0a
        /*0092*/ 	.short	(.L_37 - .L_36)
	.align		4
.L_36:
        /*0094*/ 	.word	index@(.nv.constant0._Z22matmul_av_tiled_kernelILi16EEvPKfS1_Pfiii)
        /*0098*/ 	.short	0x0380
        /*009a*/ 	.short	0x0024


	//----- nvinfo : EIATTR_SW_WAR
	.align		4
.L_37:
        /*009c*/ 	.byte	0x04, 0x36
        /*009e*/ 	.short	(.L_39 - .L_38)
.L_38:
        /*00a0*/ 	.word	0x00000008
.L_39:


//--------------------- .nv.info._Z22matmul_qk_tiled_kernelILi16EEvPKfS1_Pfiiif --------------------------
	.section	.nv.info._Z22matmul_qk_tiled_kernelILi16EEvPKfS1_Pfiiif,"",@"SHT_CUDA_INFO"
	.sectionflags	@""
	.align	4


	//----- nvinfo : EIATTR_CUDA_API_VERSION
	.align		4
        /*0000*/ 	.byte	0x04, 0x37
        /*0002*/ 	.short	(.L_41 - .L_40)
.L_40:
        /*0004*/ 	.word	0x00000082


	//----- nvinfo : EIATTR_KPARAM_INFO
	.align		4
.L_41:
        /*0008*/ 	.byte	0x04, 0x17
        /*000a*/ 	.short	(.L_43 - .L_42)
.L_42:
        /*000c*/ 	.word	0x00000000
        /*0010*/ 	.short	0x0006
        /*0012*/ 	.short	0x0024
        /*0014*/ 	.byte	0x00, 0xf0, 0x11, 0x00


	//----- nvinfo : EIATTR_KPARAM_INFO
	.align		4
.L_43:
        /*0018*/ 	.byte	0x04, 0x17
        /*001a*/ 	.short	(.L_45 - .L_44)
.L_44:
        /*001c*/ 	.word	0x00000000
        /*0020*/ 	.short	0x0005
        /*0022*/ 	.short	0x0020
        /*0024*/ 	.byte	0x00, 0xf0, 0x11, 0x00


	//----- nvinfo : EIATTR_KPARAM_INFO
	.align		4
.L_45:
        /*0028*/ 	.byte	0x04, 0x17
        /*002a*/ 	.short	(.L_47 - .L_46)
.L_46:
        /*002c*/ 	.word	0x00000000
        /*0030*/ 	.short	0x0004
        /*0032*/ 	.short	0x001c
        /*0034*/ 	.byte	0x00, 0xf0, 0x11, 0x00


	//----- nvinfo : EIATTR_KPARAM_INFO
	.align		4
.L_47:
        /*0038*/ 	.byte	0x04, 0x17
        /*003a*/ 	.short	(.L_49 - .L_48)
.L_48:
        /*003c*/ 	.word	0x00000000
        /*0040*/ 	.short	0x0003
        /*0042*/ 	.short	0x0018
        /*0044*/ 	.byte	0x00, 0xf0, 0x11, 0x00


	//----- nvinfo : EIATTR_KPARAM_INFO
	.align		4
.L_49:
        /*0048*/ 	.byte	0x04, 0x17
        /*004a*/ 	.short	(.L_51 - .L_50)
.L_50:
        /*004c*/ 	.word	0x00000000
        /*0050*/ 	.short	0x0002
        /*0052*/ 	.short	0x0010
        /*0054*/ 	.byte	0x00, 0xf5, 0x21, 0x00


	//----- nvinfo : EIATTR_KPARAM_INFO
	.align		4
.L_51:
        /*0058*/ 	.byte	0x04, 0x17
        /*005a*/ 	.short	(.L_53 - .L_52)
.L_52:
        /*005c*/ 	.word	0x00000000
        /*0060*/ 	.short	0x0001
        /*0062*/ 	.short	0x0008
        /*0064*/ 	.byte	0x00, 0xf5, 0x21, 0x00


	//----- nvinfo : EIATTR_KPARAM_INFO
	.align		4
.L_53:
        /*0068*/ 	.byte	0x04, 0x17
        /*006a*/ 	.short	(.L_55 - .L_54)
.L_54:
        /*006c*/ 	.word	0x00000000
        /*0070*/ 	.short	0x0000
        /*0072*/ 	.short	0x0000
        /*0074*/ 	.byte	0x00, 0xf5, 0x21, 0x00


	//----- nvinfo : EIATTR_SPARSE_MMA_MASK
	.align		4
.L_55:
        /*0078*/ 	.byte	0x03, 0x50
        /*007a*/ 	.short	0x0000


	//----- nvinfo : EIATTR_MAXREG_COUNT
	.align		4
        /*007c*/ 	.byte	0x03, 0x1b
        /*007e*/ 	.short	0x00ff


	//----- nvinfo : EIATTR_NUM_BARRIERS
	.align		4
        /*0080*/ 	.byte	0x02, 0x4c
        /*0082*/ 	.byte	0x01
	.zero		1


	//----- nvinfo : EIATTR_MERCURY_ISA_VERSION
	.align		4
        /*0084*/ 	.byte	0x03, 0x5f
        /*0086*/ 	.short	0x0101


	//----- nvinfo : EIATTR_VRC_CTA_INIT_COUNT
	.align		4
        /*0088*/ 	.byte	0x02, 0x4a
	.zero		1
	.zero		1


	//----- nvinfo : EIATTR_EXIT_INSTR_OFFSETS
	.align		4
        /*008c*/ 	.byte	0x04, 0x1c
        /*008e*/ 	.short	(.L_57 - .L_56)


	//   ....[0]....
.L_56:
        /*0090*/ 	.word	0x00000080


	//   ....[1]....
        /*0094*/ 	.word	0x00000d60


	//   ....[2]....
        /*0098*/ 	.word	0x00000de0


	//----- nvinfo : EIATTR_CBANK_PARAM_SIZE
	.align		4
.L_57:
        /*009c*/ 	.byte	0x03, 0x19
        /*009e*/ 	.short	0x0028


	//----- nvinfo : EIATTR_PARAM_CBANK
	.align		4
        /*00a0*/ 	.byte	0x04, 0x0a
        /*00a2*/ 	.short	(.L_59 - .L_58)
	.align		4
.L_58:
        /*00a4*/ 	.word	index@(.nv.constant0._Z22matmul_qk_tiled_kernelILi16EEvPKfS1_Pfiiif)
        /*00a8*/ 	.short	0x0380
        /*00aa*/ 	.short	0x0028


	//----- nvinfo : EIATTR_SW_WAR
	.align		4
.L_59:
        /*00ac*/ 	.byte	0x04, 0x36
        /*00ae*/ 	.short	(.L_61 - .L_60)
.L_60:
        /*00b0*/ 	.word	0x00000008
.L_61:


//--------------------- .nv.info._Z24softmax_optimized_kernelPKfPfii --------------------------
	.section	.nv.info._Z24softmax_optimized_kernelPKfPfii,"",@"SHT_CUDA_INFO"
	.sectionflags	@""
	.align	4


	//----- nvinfo : EIATTR_CUDA_API_VERSION
	.align		4
        /*0000*/ 	.byte	0x04, 0x37
        /*0002*/ 	.short	(.L_63 - .L_62)
.L_62:
        /*0004*/ 	.word	0x00000082


	//----- nvinfo : EIATTR_KPARAM_INFO
	.align		4
.L_63:
        /*0008*/ 	.byte	0x04, 0x17
        /*000a*/ 	.short	(.L_65 - .L_64)
.L_64:
        /*000c*/ 	.word	0x00000000
        /*0010*/ 	.short	0x0003
        /*0012*/ 	.short	0x0014
        /*0014*/ 	.byte	0x00, 0xf0, 0x11, 0x00


	//----- nvinfo : EIATTR_KPARAM_INFO
	.align		4
.L_65:
        /*0018*/ 	.byte	0x04, 0x17
        /*001a*/ 	.short	(.L_67 - .L_66)
.L_66:
        /*001c*/ 	.word	0x00000000
        /*0020*/ 	.short	0x0002
        /*0022*/ 	.short	0x0010
        /*0024*/ 	.byte	0x00, 0xf0, 0x11, 0x00


	//----- nvinfo : EIATTR_KPARAM_INFO
	.align		4
.L_67:
        /*0028*/ 	.byte	0x04, 0x17
        /*002a*/ 	.short	(.L_69 - .L_68)
.L_68:
        /*002c*/ 	.word	0x00000000
        /*0030*/ 	.short	0x0001
        /*0032*/ 	.short	0x0008
        /*0034*/ 	.byte	0x00, 0xf5, 0x21, 0x00


	//----- nvinfo : EIATTR_KPARAM_INFO
	.align		4
.L_69:
        /*0038*/ 	.byte	0x04, 0x17
        /*003a*/ 	.short	(.L_71 - .L_70)
.L_70:
        /*003c*/ 	.word	0x00000000
        /*0040*/ 	.short	0x0000
        /*0042*/ 	.short	0x0000
        /*0044*/ 	.byte	0x00, 0xf5, 0x21, 0x00


	//----- nvinfo : EIATTR_SPARSE_MMA_MASK
	.align		4
.L_71:
        /*0048*/ 	.byte	0x03, 0x50
        /*004a*/ 	.short	0x0000


	//----- nvinfo : EIATTR_MAXREG_COUNT
	.align		4
        /*004c*/ 	.byte	0x03, 0x1b
        /*004e*/ 	.short	0x00ff


	//----- nvinfo : EIATTR_NUM_BARRIERS
	.align		4
        /*0050*/ 	.byte	0x02, 0x4c
        /*0052*/ 	.byte	0x01
	.zero		1


	//----- nvinfo : EIATTR_MERCURY_ISA_VERSION
	.align		4
        /*0054*/ 	.byte	0x03, 0x5f
        /*0056*/ 	.short	0x0101


	//----- nvinfo : EIATTR_UNUSED_LOAD_BYTE_OFFSET
	.align		4
        /*0058*/ 	.byte	0x04, 0x44
        /*005a*/ 	.short	(.L_73 - .L_72)


	//   ....[0]....
.L_72:
        /*005c*/ 	.word	0x00000410
        /*0060*/ 	.word	0x0000fff0


	//   ....[1]....
        /*0064*/ 	.word	0x00000cc0
        /*0068*/ 	.word	0x0000fff0


	//----- nvinfo : EIATTR_COOP_GROUP_MASK_REGIDS
	.align		4
.L_73:
        /*006c*/ 	.byte	0x04, 0x29
        /*006e*/ 	.short	(.L_75 - .L_74)


	//   ....[0]....
.L_74:
        /*0070*/ 	.word	0xffffffff


	//   ....[1]....
        /*0074*/ 	.word	0xffffffff


	//   ....[2]....
        /*0078*/ 	.word	0xffffffff


	//   ....[3]....
        /*007c*/ 	.word	0xffffffff


	//   ....[4]....
        /*0080*/ 	.word	0xffffffff


	//   ....[5]....
        /*0084*/ 	.word	0xffffffff


	//   ....[6]....
        /*0088*/ 	.word	0xffffffff


	//   ....[7]....
        /*008c*/ 	.word	0xffffffff


	//   ....[8]....
        /*0090*/ 	.word	0xffffffff


	//   ....[9]....
        /*0094*/ 	.word	0xffffffff


	//----- nvinfo : EIATTR_COOP_GROUP_INSTR_OFFSETS
	.align		4
.L_75:
        /*0098*/ 	.byte	0x04, 0x28
        /*009a*/ 	.short	(.L_77 - .L_76)


	//   ....[0]....
.L_76:
        /*009c*/ 	.word	0x000001a0


	//   ....[1]....
        /*00a0*/ 	.word	0x00000210


	//   ....[2]....
        /*00a4*/ 	.word	0x00000240


	//   ....[3]....
        /*00a8*/ 	.word	0x00000270


	//   ....[4]....
        /*00ac*/ 	.word	0x00000290


	//   ....[5]....
        /*00b0*/ 	.word	0x00000a30


	//   ....[6]....
        /*00b4*/ 	.word	0x00000aa0


	//   ....[7]....
        /*00b8*/ 	.word	0x00000ad0


	//   ....[8]....
        /*00bc*/ 	.word	0x00000b00


	//   ....[9]....
        /*00c0*/ 	.word	0x00000b20


	//----- nvinfo : EIATTR_VRC_CTA_INIT_COUNT
	.align		4
.L_77:
        /*00c4*/ 	.byte	0x02, 0x4a
	.zero		1
	.zero		1


	//----- nvinfo : EIATTR_EXIT_INSTR_OFFSETS
	.align		4
        /*00c8*/ 	.byte	0x04, 0x1c
        /*00ca*/ 	.short	(.L_79 - .L_78)


	//   ....[0]....
.L_78:
        /*00cc*/ 	.word	0x00000060


	//   ....[1]....
        /*00d0*/ 	.word	0x00001210


	//   ....[2]....
        /*00d4*/ 	.word	0x000013d0


	//----- nvinfo : EIATTR_CRS_STACK_SIZE
	.align		4
.L_79:
        /*00d8*/ 	.byte	0x04, 0x1e
        /*00da*/ 	.short	(.L_81 - .L_80)
.L_80:
        /*00dc*/ 	.word	0x00000000


	//----- nvinfo : EIATTR_CBANK_PARAM_SIZE
	.align		4
.L_81:
        /*00e0*/ 	.byte	0x03, 0x19
        /*00e2*/ 	.short	0x0018


	//----- nvinfo : EIATTR_PARAM_CBANK
	.align		4
        /*00e4*/ 	.byte	0x04, 0x0a
        /*00e6*/ 	.short	(.L_83 - .L_82)
	.align		4
.L_82:
        /*00e8*/ 	.word	index@(.nv.constant0._Z24softmax_optimized_kernelPKfPfii)
        /*00ec*/ 	.short	0x0380
        /*00ee*/ 	.short	0x0018


	//----- nvinfo : EIATTR_SW_WAR
	.align		4
.L_83:
        /*00f0*/ 	.byte	0x04, 0x36
        /*00f2*/ 	.short	(.L_85 - .L_84)
.L_84:
        /*00f4*/ 	.word	0x00000008
.L_85:


//--------------------- .nv.callgraph             --------------------------
	.section	.nv.callgraph,"",@"SHT_CUDA_CALLGRAPH"
	.align	4
	.sectionentsize	8
	.align		4
        /*0000*/ 	.word	0x00000000
	.align		4
        /*0004*/ 	.word	0xffffffff
	.align		4
        /*0008*/ 	.word	0x00000000
	.align		4
        /*000c*/ 	.word	0xfffffffe
	.align		4
        /*0010*/ 	.word	0x00000000
	.align		4
        /*0014*/ 	.word	0xfffffffd
	.align		4
        /*0018*/ 	.word	0x00000000
	.align		4
        /*001c*/ 	.word	0xfffffffc


//--------------------- .text._Z22matmul_av_tiled_kernelILi16EEvPKfS1_Pfiii --------------------------
	.section	.text._Z22matmul_av_tiled_kernelILi16EEvPKfS1_Pfiii,"ax",@progbits
	.align	128
        .global         _Z22matmul_av_tiled_kernelILi16EEvPKfS1_Pfiii
        .type           _Z22matmul_av_tiled_kernelILi16EEvPKfS1_Pfiii,@function
        .size           _Z22matmul_av_tiled_kernelILi16EEvPKfS1_Pfiii,(.L_x_45 - _Z22matmul_av_tiled_kernelILi16EEvPKfS1_Pfiii)
        .other          _Z22matmul_av_tiled_kernelILi16EEvPKfS1_Pfiii,@"STO_CUDA_ENTRY STV_DEFAULT"
_Z22matmul_av_tiled_kernelILi16EEvPKfS1_Pfiii:
.text._Z22matmul_av_tiled_kernelILi16EEvPKfS1_Pfiii:
[----:B------:R-:W-:Y:S08]  /*0000*/  LDC R1, c[0x0][0x37c] ;  /* 0x0000df00ff017b82 */ /* 0x000ff00000000800 */
[----:B------:R-:W0:Y:S08]  /*0010*/  S2UR UR7, SR_CTAID.Z ;  /* 0x00000000000779c3 */ /* 0x000e300000002700 */
[----:B------:R-:W0:Y:S02]  /*0020*/  LDC R0, c[0x0][0x398] ;  /* 0x0000e600ff007b82 */ /* 0x000e240000000800 */
[----:B0-----:R-:W-:-:S13]  /*0030*/  ISETP.LE.AND P0, PT, R0, UR7, PT ;  /* 0x0000000700007c0c */ /* 0x001fda000bf03270 */
[----:B------:R-:W-:Y:S05]  /*0040*/  @P0 EXIT ;  /* 0x000000000000094d */ /* 0x000fea0003800000 */
[----:B------:R-:W0:Y:S01]  /*0050*/  LDCU UR4, c[0x0][0x39c] ;  /* 0x00007380ff0477ac */ /* 0x000e220008000800 */
[----:B------:R-:W1:Y:S01]  /*0060*/  S2R R9, SR_CTAID.X ;  /* 0x0000000000097919 */ /* 0x000e620000002500 */
[----:B------:R-:W-:Y:S01]  /*0070*/  HFMA2 R27, -RZ, RZ, 0, 0 ;  /* 0x00000000ff1b7431 */ /* 0x000fe200000001ff */
[----:B------:R-:W2:Y:S01]  /*0080*/  LDCU UR11, c[0x0][0x3a0] ;  /* 0x00007400ff0b77ac */ /* 0x000ea20008000800 */
[----:B------:R-:W1:Y:S01]  /*0090*/  S2R R5, SR_TID.X ;  /* 0x0000000000057919 */ /* 0x000e620000002100 */
[----:B------:R-:W3:Y:S01]  /*00a0*/  LDCU.64 UR8, c[0x0][0x358] ;  /* 0x00006b00ff0877ac */ /* 0x000ee20008000a00 */
[----:B------:R-:W4:Y:S01]  /*00b0*/  S2R R23, SR_CTAID.Y ;  /* 0x0000000000177919 */ /* 0x000f220000002600 */
[----:B------:R-:W4:Y:S01]  /*00c0*/  S2R R3, SR_TID.Y ;  /* 0x0000000000037919 */ /* 0x000f220000002200 */
[----:B0-----:R-:W-:-:S04]  /*00d0*/  MOV R2, UR4 ;  /* 0x0000000400027c02 */ /* 0x001fc80008000f00 */
[----:B------:R-:W-:Y:S02]  /*00e0*/  ISETP.GE.AND P1, PT, R2, 0x1, PT ;  /* 0x000000010200780c */ /* 0x000fe40003f26270 */
[----:B-1----:R-:W-:-:S04]  /*00f0*/  LEA R0, R9, R5, 0x4 ;  /* 0x0000000509007211 */ /* 0x002fc800078e20ff */
[----:B--2---:R-:W-:Y:S02]  /*0100*/  ISETP.GE.AND P0, PT, R0, UR11, PT ;  /* 0x0000000b00007c0c */ /* 0x004fe4000bf06270 */
[----:B----4-:R-:W-:-:S05]  /*0110*/  LEA R23, R23, R3, 0x4 ;  /* 0x0000000317177211 */ /* 0x010fca00078e20ff */
[----:B---3--:R-:W-:Y:S06]  /*0120*/  @!P1 BRA `(.L_x_0) ;  /* 0x0000000400449947 */ /* 0x008fec0003800000 */
[----:B------:R-:W0:Y:S01]  /*0130*/  S2UR UR6, SR_CgaCtaId ;  /* 0x00000000000679c3 */ /* 0x000e220000008800 */
[----:B------:R-:W1:Y:S01]  /*0140*/  LDCU UR10, c[0x0][0x3a0] ;  /* 0x00007400ff0a77ac */ /* 0x000e620008000800 */
[C---:B------:R-:W-:Y:S01]  /*0150*/  IMAD R8, R2.reuse, UR7, R3 ;  /* 0x0000000702087c24 */ /* 0x040fe2000f8e0203 */
[----:B------:R-:W-:Y:S01]  /*0160*/  MOV R27, RZ ;  /* 0x000000ff001b7202 */ /* 0x000fe20000000f00 */
[----:B------:R-:W-:Y:S01]  /*0170*/  IMAD R6, R2, UR7, R23 ;  /* 0x0000000702067c24 */ /* 0x000fe2000f8e0217 */
[----:B------:R-:W-:Y:S02]  /*0180*/  UMOV UR4, 0x400 ;  /* 0x0000040000047882 */ /* 0x000fe40000000000 */
[----:B------:R-:W-:Y:S01]  /*0190*/  UIADD3 UR5, UPT, UPT, UR4, 0x400, URZ ;  /* 0x0000040004057890 */ /* 0x000fe2000fffe0ff */
[----:B------:R-:W2:Y:S01]  /*01a0*/  LDC R7, c[0x0][0x3a0] ;  /* 0x0000e800ff077b82 */ /* 0x000ea20000000800 */
[----:B------:R-:W-:-:S07]  /*01b0*/  IMAD R6, R6, R2, R5 ;  /* 0x0000000206067224 */ /* 0x000fce00078e0205 */
[----:B------:R-:W3:Y:S01]  /*01c0*/  LDC R4, c[0x0][0x39c] ;  /* 0x0000e700ff047b82 */ /* 0x000ee20000000800 */
[----:B-1----:R-:W-:Y:S01]  /*01d0*/  IMAD R16, R8, UR10, R5 ;  /* 0x0000000a08107c24 */ /* 0x002fe2000f8e0205 */
[----:B------:R-:W-:-:S06]  /*01e0*/  IADD3 R8, PT, PT, R2, 0xf, RZ ;  /* 0x0000000f02087810 */ /* 0x000fcc0007ffe0ff */
[----:B------:R-:W1:Y:S01]  /*01f0*/  LDC.64 R24, c[0x0][0x380] ;  /* 0x0000e000ff187b82 */ /* 0x000e620000000a00 */
[----:B0-----:R-:W-:Y:S01]  /*0200*/  ULEA UR4, UR6, UR4, 0x18 ;  /* 0x0000000406047291 */ /* 0x001fe2000f8ec0ff */
[----:B------:R-:W-:Y:S01]  /*0210*/  SHF.R.U32.HI R8, RZ, 0x4, R8 ;  /* 0x00000004ff087819 */ /* 0x000fe20000011608 */
[----:B------:R-:W-:Y:S01]  /*0220*/  ULEA UR5, UR6, UR5, 0x18 ;  /* 0x0000000506057291 */ /* 0x000fe2000f8ec0ff */
[----:B------:R-:W-:Y:S02]  /*0230*/  LEA R16, R9, R16, 0x4 ;  /* 0x0000001009107211 */ /* 0x000fe400078e20ff */
[----:B------:R-:W-:Y:S02]  /*0240*/  IADD3 R17, PT, PT, -R8, RZ, RZ ;  /* 0x000000ff08117210 */ /* 0x000fe40007ffe1ff */
[----:B------:R-:W-:Y:S02]  /*0250*/  LEA R18, R3, UR4, 0x6 ;  /* 0x0000000403127c11 */ /* 0x000fe4000f8e30ff */
[----:B------:R-:W-:-:S03]  /*0260*/  LEA R20, R5, UR5, 0x2 ;  /* 0x0000000505147c11 */ /* 0x000fc6000f8e10ff */
[----:B------:R-:W-:Y:S01]  /*0270*/  IMAD R19, R5, 0x4, R18 ;  /* 0x0000000405137824 */ /* 0x000fe200078e0212 */
[----:B------:R-:W-:-:S07]  /*0280*/  LEA R21, R3, R20, 0x6 ;  /* 0x0000001403157211 */ /* 0x000fce00078e30ff */
.L_x_1:
[----:B---3--:R-:W-:Y:S01]  /*0290*/  MOV R2, R4 ;  /* 0x0000000400027202 */ /* 0x008fe20000000f00 */
[----:B------:R-:W-:Y:S01]  /*02a0*/  HFMA2 R26, -RZ, RZ, 0, 0 ;  /* 0x00000000ff1a7431 */ /* 0x000fe200000001ff */
[----:B------:R-:W-:Y:S01]  /*02b0*/  MOV R28, RZ ;  /* 0x000000ff001c7202 */ /* 0x000fe20000000f00 */
[----:B-1----:R-:W-:Y:S01]  /*02c0*/  IMAD.WIDE R8, R6, 0x4, R24 ;  /* 0x0000000406087825 */ /* 0x002fe200078e0218 */
[-C--:B------:R-:W-:Y:S02]  /*02d0*/  ISETP.GE.AND P1, PT, R3, R2.reuse, PT ;  /* 0x000000020300720c */ /* 0x080fe40003f26270 */
[-C--:B------:R-:W-:Y:S02]  /*02e0*/  ISETP.GE.AND P2, PT, R5, R2.reuse, PT ;  /* 0x000000020500720c */ /* 0x080fe40003f46270 */
[----:B--2---:R-:W-:Y:S02]  /*02f0*/  ISETP.GE.OR P1, PT, R0, R7, P1 ;  /* 0x000000070000720c */ /* 0x004fe40000f26670 */
[----:B------:R-:W-:-:S11]  /*0300*/  ISETP.GE.U32.OR P2, PT, R23, R2, P2 ;  /* 0x000000021700720c */ /* 0x000fd60001746470 */
[----:B------:R-:W0:Y:S02]  /*0310*/  @!P1 LDC.64 R10, c[0x0][0x388] ;  /* 0x0000e200ff0a9b82 */ /* 0x000e240000000a00 */
[----:B------:R-:W2:Y:S01]  /*0320*/  @!P2 LDG.E R26, desc[UR8][R8.64] ;  /* 0x00000008081aa981 */ /* 0x000ea2000c1e1900 */
[----:B0-----:R-:W-:-:S05]  /*0330*/  @!P1 IMAD.WIDE R10, R16, 0x4, R10 ;  /* 0x00000004100a9825 */ /* 0x001fca00078e020a */
[----:B------:R-:W3:Y:S01]  /*0340*/  @!P1 LDG.E R28, desc[UR8][R10.64] ;  /* 0x000000080a1c9981 */ /* 0x000ee2000c1e1900 */
[----:B------:R-:W-:-:S05]  /*0350*/  VIADD R17, R17, 0x1 ;  /* 0x0000000111117836 */ /* 0x000fca0000000000 */
[----:B------:R-:W-:Y:S02]  /*0360*/  ISETP.NE.AND P1, PT, R17, RZ, PT ;  /* 0x000000ff1100720c */ /* 0x000fe40003f25270 */
[----:B------:R-:W-:Y:S02]  /*0370*/  IADD3 R6, PT, PT, R6, 0x10, RZ ;  /* 0x0000001006067810 */ /* 0x000fe40007ffe0ff */
[----:B------:R-:W-:Y:S02]  /*0380*/  IADD3 R3, PT, PT, R3, 0x10, RZ ;  /* 0x0000001003037810 */ /* 0x000fe40007ffe0ff */
[----:B------:R-:W-:Y:S02]  /*0390*/  IADD3 R5, PT, PT, R5, 0x10, RZ ;  /* 0x0000001005057810 */ /* 0x000fe40007ffe0ff */
[----:B------:R-:W-:Y:S01]  /*03a0*/  LEA R16, R7, R16, 0x4 ;  /* 0x0000001007107211 */ /* 0x000fe200078e20ff */
[----:B--2---:R-:W-:Y:S04]  /*03b0*/  STS [R19], R26 ;  /* 0x0000001a13007388 */ /* 0x004fe80000000800 */
[----:B---3--:R-:W-:Y:S01]  /*03c0*/  STS [R21], R28 ;  /* 0x0000001c15007388 */ /* 0x008fe20000000800 */
[----:B------:R-:W-:Y:S06]  /*03d0*/  BAR.SYNC.DEFER_BLOCKING 0x0 ;  /* 0x0000000000007b1d */ /* 0x000fec0000010000 */
[----:B------:R-:W-:Y:S04]  /*03e0*/  LDS R29, [R20] ;  /* 0x00000000141d7984 */ /* 0x000fe80000000800 */
[----:B------:R-:W0:Y:S04]  /*03f0*/  LDS.128 R12, [R18] ;  /* 0x00000000120c7984 */ /* 0x000e280000000c00 */
[----:B------:R-:W1:Y:S04]  /*0400*/  LDS R9, [R20+0x40] ;  /* 0x0000400014097984 */ /* 0x000e680000000800 */
[----:B------:R-:W2:Y:S04]  /*0410*/  LDS R8, [R20+0x80] ;  /* 0x0000800014087984 */ /* 0x000ea80000000800 */
[----:B------:R-:W3:Y:S01]  /*0420*/  LDS R22, [R20+0xc0] ;  /* 0x0000c00014167984 */ /* 0x000ee20000000800 */
[----:B0-----:R-:W-:-:S03]  /*0430*/  FFMA R12, R12, R29, R27 ;  /* 0x0000001d0c0c7223 */ /* 0x001fc6000000001b */
[----:B------:R-:W-:Y:S01]  /*0440*/  LDS R27, [R20+0x180] ;  /* 0x00018000141b7984 */ /* 0x000fe20000000800 */
[----:B-1----:R-:W-:-:S03]  /*0450*/  FFMA R9, R9, R13, R12 ;  /* 0x0000000d09097223 */ /* 0x002fc6000000000c */
[----:B------:R-:W-:Y:S01]  /*0460*/  LDS R13, [R20+0x100] ;  /* 0x00010000140d7984 */ /* 0x000fe20000000800 */
[----:B--2---:R-:W-:-:S03]  /*0470*/  FFMA R29, R8, R14, R9 ;  /* 0x0000000e081d7223 */ /* 0x004fc60000000009 */
[----:B------:R-:W0:Y:S04]  /*0480*/  LDS.128 R8, [R18+0x10] ;  /* 0x0000100012087984 */ /* 0x000e280000000c00 */
[----:B------:R-:W1:Y:S01]  /*0490*/  LDS R12, [R20+0x140] ;  /* 0x00014000140c7984 */ /* 0x000e620000000800 */
[----:B---3--:R-:W-:-:S03]  /*04a0*/  FFMA R15, R22, R15, R29 ;  /* 0x0000000f160f7223 */ /* 0x008fc6000000001d */
[----:B------:R-:W2:Y:S04]  /*04b0*/  LDS R22, [R20+0x1c0] ;  /* 0x0001c00014167984 */ /* 0x000ea80000000800 */
[----:B------:R-:W-:Y:S01]  /*04c0*/  LDS R29, [R20+0x240] ;  /* 0x00024000141d7984 */ /* 0x000fe20000000800 */
[----:B0-----:R-:W-:-:S04]  /*04d0*/  FFMA R8, R8, R13, R15 ;  /* 0x0000000d08087223 */ /* 0x001fc8000000000f */
[----:B-1----:R-:W-:Y:S02]  /*04e0*/  FFMA R8, R12, R9, R8 ;  /* 0x000000090c087223 */ /* 0x002fe40000000008 */
[----:B------:R-:W-:Y:S04]  /*04f0*/  LDS R9, [R20+0x200] ;  /* 0x0002000014097984 */ /* 0x000fe80000000800 */
[----:B------:R-:W0:Y:S01]  /*0500*/  LDS.128 R12, [R18+0x20] ;  /* 0x00002000120c7984 */ /* 0x000e220000000c00 */
[----:B------:R-:W-:-:S04]  /*0510*/  FFMA R27, R27, R10, R8 ;  /* 0x0000000a1b1b7223 */ /* 0x000fc80000000008 */
[----:B--2---:R-:W-:Y:S02]  /*0520*/  FFMA R11, R22, R11, R27 ;  /* 0x0000000b160b7223 */ /* 0x004fe4000000001b */
[----:B------:R-:W1:Y:S04]  /*0530*/  LDS R27, [R20+0x280] ;  /* 0x00028000141b7984 */ /* 0x000e680000000800 */
[----:B------:R-:W2:Y:S01]  /*0540*/  LDS R22, [R20+0x2c0] ;  /* 0x0002c00014167984 */ /* 0x000ea20000000800 */
[----:B0-----:R-:W-:-:S03]  /*0550*/  FFMA R12, R12, R9, R11 ;  /* 0x000000090c0c7223 */ /* 0x001fc6000000000b */
[----:B------:R-:W-:Y:S01]  /*0560*/  LDS.128 R8, [R18+0x30] ;  /* 0x0000300012087984 */ /* 0x000fe20000000c00 */
[----:B------:R-:W-:-:S03]  /*0570*/  FFMA R12, R29, R13, R12 ;  /* 0x0000000d1d0c7223 */ /* 0x000fc6000000000c */
[----:B------:R-:W0:Y:S01]  /*0580*/  LDS R13, [R20+0x300] ;  /* 0x00030000140d7984 */ /* 0x000e220000000800 */
[----:B-1----:R-:W-:-:S03]  /*0590*/  FFMA R27, R27, R14, R12 ;  /* 0x0000000e1b1b7223 */ /* 0x002fc6000000000c */
[----:B------:R-:W1:Y:S04]  /*05a0*/  LDS R29, [R20+0x340] ;  /* 0x00034000141d7984 */ /* 0x000e680000000800 */
[----:B------:R-:W3:Y:S01]  /*05b0*/  LDS R12, [R20+0x380] ;  /* 0x00038000140c7984 */ /* 0x000ee20000000800 */
[----:B--2---:R-:W-:-:S03]  /*05c0*/  FFMA R15, R22, R15, R27 ;  /* 0x0000000f160f7223 */ /* 0x004fc6000000001b */
[----:B------:R-:W2:Y:S01]  /*05d0*/  LDS R27, [R20+0x3c0] ;  /* 0x0003c000141b7984 */ /* 0x000ea20000000800 */
[----:B0-----:R-:W-:-:S04]  /*05e0*/  FFMA R8, R8, R13, R15 ;  /* 0x0000000d08087223 */ /* 0x001fc8000000000f */
[----:B-1----:R-:W-:-:S04]  /*05f0*/  FFMA R9, R29, R9, R8 ;  /* 0x000000091d097223 */ /* 0x002fc80000000008 */
[----:B---3--:R-:W-:-:S04]  /*0600*/  FFMA R10, R12, R10, R9 ;  /* 0x0000000a0c0a7223 */ /* 0x008fc80000000009 */
[----:B--2---:R-:W-:Y:S01]  /*0610*/  FFMA R27, R27, R11, R10 ;  /* 0x0000000b1b1b7223 */ /* 0x004fe2000000000a */
[----:B------:R-:W-:Y:S06]  /*0620*/  BAR.SYNC.DEFER_BLOCKING 0x0 ;  /* 0x0000000000007b1d */ /* 0x000fec0000010000 */
[----:B------:R-:W-:Y:S05]  /*0630*/  @P1 BRA `(.L_x_1) ;  /* 0xfffffffc00141947 */ /* 0x000fea000383ffff */
.L_x_0:
[----:B------:R-:W-:-:S13]  /*0640*/  ISETP.GE.OR P0, PT, R23, R2, P0 ;  /* 0x000000021700720c */ /* 0x000fda0000706670 */
[----:B------:R-:W-:Y:S05]  /*0650*/  @P0 EXIT ;  /* 0x000000000000094d */ /* 0x000fea0003800000 */
[----:B------:R-:W0:Y:S01]  /*0660*/  LDC.64 R4, c[0x0][0x390] ;  /* 0x0000e400ff047b82 */ /* 0x000e220000000a00 */
[----:B------:R-:W-:-:S04]  /*0670*/  IMAD R3, R2, UR7, R23 ;  /* 0x0000000702037c24 */ /* 0x000fc8000f8e0217 */
[----:B------:R-:W-:-:S04]  /*0680*/  IMAD R3, R3, UR11, R0 ;  /* 0x0000000b03037c24 */ /* 0x000fc8000f8e0200 */
[----:B0-----:R-:W-:-:S05]  /*0690*/  IMAD.WIDE R2, R3, 0x4, R4 ;  /* 0x0000000403027825 */ /* 0x001fca00078e0204 */
[----:B------:R-:W-:Y:S01]  /*06a0*/  STG.E desc[UR8][R2.64], R27 ;  /* 0x0000001b02007986 */ /* 0x000fe2000c101908 */
[----:B------:R-:W-:Y:S05]  /*06b0*/  EXIT ;  /* 0x000000000000794d */ /* 0x000fea0003800000 */
.L_x_2:
[----:B------:R-:W-:-:S00]  /*06c0*/  BRA `(.L_x_2) ;  /* 0xfffffffc00fc7947 */ /* 0x000fc0000383ffff */
[----:B------:R-:W-:-:S00]  /*06d0*/  NOP ;  /* 0x0000000000007918 */ /* 0x000fc00000000000 */
        /* <DEDUP_REMOVED lines=10> */
.L_x_45:


//--------------------- .text._Z22matmul_qk_tiled_kernelILi16EEvPKfS1_Pfiiif --------------------------
	.section	.text._Z22matmul_qk_tiled_kernelILi16EEvPKfS1_Pfiiif,"ax",@progbits
	.align	128
        .global         _Z22matmul_qk_tiled_kernelILi16EEvPKfS1_Pfiiif
        .type           _Z22matmul_qk_tiled_kernelILi16EEvPKfS1_Pfiiif,@function
        .size           _Z22matmul_qk_tiled_kernelILi16EEvPKfS1_Pfiiif,(.L_x_46 - _Z22matmul_qk_tiled_kernelILi16EEvPKfS1_Pfiiif)
        .other          _Z22matmul_qk_tiled_kernelILi16EEvPKfS1_Pfiiif,@"STO_CUDA_ENTRY STV_DEFAULT"
_Z22matmul_qk_tiled_kernelILi16EEvPKfS1_Pfiiif:
.text._Z22matmul_qk_tiled_kernelILi16EEvPKfS1_Pfiiif:
[----:B------:R-:W-:Y:S08]  /*0000*/  LDC R1, c[0x0][0x37c] ;  /* 0x0000df00ff017b82 */ /* 0x000ff00000000800 */
[----:B------:R-:W0:Y:S01]  /*0010*/  S2UR UR10, SR_CTAID.Z ;  /* 0x00000000000a79c3 */ /* 0x000e220000002700 */
[----:B------:R-:W1:Y:S01]  /*0020*/  S2R R15, SR_TID.Y ;  /* 0x00000000000f7919 */ /* 0x000e620000002200 */
[----:B------:R-:W2:Y:S06]  /*0030*/  S2R R2, SR_CTAID.X ;  /* 0x0000000000027919 */ /* 0x000eac0000002500 */
[----:B------:R-:W0:Y:S01]  /*0040*/  LDC R0, c[0x0][0x398] ;  /* 0x0000e600ff007b82 */ /* 0x000e220000000800 */
[----:B------:R-:W3:Y:S01]  /*0050*/  S2R R13, SR_TID.X ;  /* 0x00000000000d7919 */ /* 0x000ee20000002100 */
[----:B0-----:R-:W-:-:S02]  /*0060*/  ISETP.LE.AND P0, PT, R0, UR10, PT ;  /* 0x0000000a00007c0c */ /* 0x001fc4000bf03270 */
[----:B------:R-:W0:Y:S11]  /*0070*/  S2R R0, SR_CTAID.Y ;  /* 0x0000000000007919 */ /* 0x000e360000002600 */
[----:B-123--:R-:W-:Y:S05]  /*0080*/  @P0 EXIT ;  /* 0x000000000000094d */ /* 0x00efea0003800000 */
[----:B------:R-:W1:Y:S01]  /*0090*/  LDCU UR7, c[0x0][0x3a0] ;  /* 0x00007400ff0777ac */ /* 0x000e620008000800 */
[----:B------:R-:W-:Y:S01]  /*00a0*/  HFMA2 R25, -RZ, RZ, 0, 0 ;  /* 0x00000000ff197431 */ /* 0x000fe200000001ff */
[----:B0-----:R-:W-:Y:S02]  /*00b0*/  LEA R0, R0, R15, 0x4 ;  /* 0x0000000f00007211 */ /* 0x001fe400078e20ff */
[----:B------:R-:W-:Y:S01]  /*00c0*/  LEA R3, R2, R13, 0x4 ;  /* 0x0000000d02037211 */ /* 0x000fe200078e20ff */
[----:B------:R-:W0:Y:S01]  /*00d0*/  LDCU.64 UR8, c[0x0][0x358] ;  /* 0x00006b00ff0877ac */ /* 0x000e220008000a00 */
[----:B-1----:R-:W-:-:S09]  /*00e0*/  UISETP.GE.AND UP0, UPT, UR7, 0x1, UPT ;  /* 0x000000010700788c */ /* 0x002fd2000bf06270 */
[----:B0-----:R-:W-:Y:S05]  /*00f0*/  BRA.U !UP0, `(.L_x_3) ;  /* 0x0000000d080c7547 */ /* 0x001fea000b800000 */
[----:B------:R-:W0:Y:S01]  /*0100*/  S2UR UR6, SR_CgaCtaId ;  /* 0x00000000000679c3 */ /* 0x000e220000008800 */
[----:B------:R-:W1:Y:S01]  /*0110*/  LDCU UR11, c[0x0][0x39c] ;  /* 0x00007380ff0b77ac */ /* 0x000e620008000800 */
[----:B------:R-:W-:Y:S01]  /*0120*/  MOV R25, RZ ;  /* 0x000000ff00197202 */ /* 0x000fe20000000f00 */
[----:B------:R-:W-:Y:S01]  /*0130*/  UMOV UR4, 0x400 ;  /* 0x0000040000047882 */ /* 0x000fe20000000000 */
[----:B------:R-:W-:Y:S02]  /*0140*/  UISETP.GE.U32.AND UP0, UPT, UR7, 0x11, UPT ;  /* 0x000000110700788c */ /* 0x000fe4000bf06070 */
[----:B------:R-:W-:Y:S01]  /*0150*/  UIADD3 UR5, UPT, UPT, UR4, 0x400, URZ ;  /* 0x0000040004057890 */ /* 0x000fe2000fffe0ff */
[----:B-1----:R-:W-:Y:S01]  /*0160*/  MOV R12, UR11 ;  /* 0x0000000b000c7c02 */ /* 0x002fe20008000f00 */
[----:B0-----:R-:W-:-:S04]  /*0170*/  ULEA UR4, UR6, UR4, 0x18 ;  /* 0x0000000406047291 */ /* 0x001fc8000f8ec0ff */
[C---:B------:R-:W-:Y:S01]  /*0180*/  IMAD R22, R12.reuse, UR10, R0 ;  /* 0x0000000a0c167c24 */ /* 0x040fe2000f8e0200 */
[----:B------:R-:W-:Y:S01]  /*0190*/  ULEA UR5, UR6, UR5, 0x18 ;  /* 0x0000000506057291 */ /* 0x000fe2000f8ec0ff */
[----:B------:R-:W-:Y:S01]  /*01a0*/  IMAD R20, R12, UR10, R3 ;  /* 0x0000000a0c147c24 */ /* 0x000fe2000f8e0203 */
[----:B------:R-:W-:Y:S01]  /*01b0*/  UIADD3 UR6, UPT, UPT, UR7, 0xf, URZ ;  /* 0x0000000f07067890 */ /* 0x000fe2000fffe0ff */
[----:B------:R-:W-:Y:S01]  /*01c0*/  LEA R2, R15, UR4, 0x6 ;  /* 0x000000040f027c11 */ /* 0x000fe2000f8e30ff */
[----:B------:R-:W-:Y:S02]  /*01d0*/  UMOV UR4, URZ ;  /* 0x000000ff00047c82 */ /* 0x000fe40008000000 */
[C---:B------:R-:W-:Y:S02]  /*01e0*/  LEA R16, R13.reuse, UR5, 0x2 ;  /* 0x000000050d107c11 */ /* 0x040fe4000f8e10ff */
[----:B------:R-:W-:Y:S02]  /*01f0*/  LEA R23, R13, R2, 0x2 ;  /* 0x000000020d177211 */ /* 0x000fe400078e10ff */
[----:B------:R-:W-:Y:S01]  /*0200*/  LEA R21, R15, R16, 0x6 ;  /* 0x000000100f157211 */ /* 0x000fe200078e30ff */
[----:B------:R-:W-:Y:S06]  /*0210*/  BRA.U !UP0, `(.L_x_4) ;  /* 0x0000000508dc7547 */ /* 0x000fec000b800000 */
[----:B------:R-:W-:Y:S01]  /*0220*/  USHF.R.U32.HI UR4, URZ, 0x4, UR6 ;  /* 0x00000004ff047899 */ /* 0x000fe20008011606 */
[----:B------:R-:W-:Y:S01]  /*0230*/  ISETP.GE.AND P1, PT, R0, R12, PT ;  /* 0x0000000c0000720c */ /* 0x000fe20003f26270 */
[----:B------:R-:W-:Y:S01]  /*0240*/  IMAD R19, R20, UR7, R15 ;  /* 0x0000000714137c24 */ /* 0x000fe2000f8e020f */
[----:B------:R-:W-:Y:S01]  /*0250*/  MOV R25, RZ ;  /* 0x000000ff00197202 */ /* 0x000fe20000000f00 */
[----:B------:R-:W-:Y:S01]  /*0260*/  ULOP3.LUT UR4, UR4, 0x7fffffe, URZ, 0xc0, !UPT ;  /* 0x07fffffe04047892 */ /* 0x000fe2000f8ec0ff */
[----:B------:R-:W-:Y:S01]  /*0270*/  IMAD R18, R22, UR7, R13 ;  /* 0x0000000716127c24 */ /* 0x000fe2000f8e020d */
[----:B------:R-:W-:Y:S01]  /*0280*/  MOV R17, R13 ;  /* 0x0000000d00117202 */ /* 0x000fe20000000f00 */
[----:B------:R-:W0:Y:S01]  /*0290*/  LDCU UR5, c[0x0][0x3a0] ;  /* 0x00007400ff0577ac */ /* 0x000e220008000800 */
[----:B------:R-:W-:Y:S01]  /*02a0*/  MOV R14, R15 ;  /* 0x0000000f000e7202 */ /* 0x000fe20000000f00 */
[----:B------:R-:W-:-:S12]  /*02b0*/  UIADD3 UR4, UPT, UPT, -UR4, URZ, URZ ;  /* 0x000000ff04047290 */ /* 0x000fd8000fffe1ff */
.L_x_5:
[----:B------:R-:W1:Y:S01]  /*02c0*/  LDC R12, c[0x0][0x39c] ;  /* 0x0000e700ff0c7b82 */ /* 0x000e620000000800 */
[----:B0-----:R-:W-:Y:S01]  /*02d0*/  UMOV UR7, UR5 ;  /* 0x0000000500077c82 */ /* 0x001fe20008000000 */
[----:B------:R-:W-:Y:S01]  /*02e0*/  HFMA2 R8, -RZ, RZ, 0, 0 ;  /* 0x00000000ff087431 */ /* 0x000fe200000001ff */
[----:B------:R-:W-:Y:S02]  /*02f0*/  ISETP.GE.OR P2, PT, R17, UR7, P1 ;  /* 0x0000000711007c0c */ /* 0x000fe40008f46670 */
[----:B------:R-:W-:-:S03]  /*0300*/  MOV R10, RZ ;  /* 0x000000ff000a7202 */ /* 0x000fc60000000f00 */
[----:B------:R-:W0:Y:S08]  /*0310*/  LDC.64 R28, c[0x0][0x380] ;  /* 0x0000e000ff1c7b82 */ /* 0x000e300000000a00 */
[----:B------:R-:W2:Y:S01]  /*0320*/  LDC.64 R26, c[0x0][0x388] ;  /* 0x0000e200ff1a7b82 */ /* 0x000ea20000000a00 */
[----:B-1----:R-:W-:-:S04]  /*0330*/  ISETP.GE.AND P0, PT, R3, R12, PT ;  /* 0x0000000c0300720c */ /* 0x002fc80003f06270 */
[----:B------:R-:W-:Y:S01]  /*0340*/  ISETP.GE.OR P3, PT, R14, UR7, P0 ;  /* 0x000000070e007c0c */ /* 0x000fe20008766670 */
[----:B0-----:R-:W-:-:S05]  /*0350*/  IMAD.WIDE R28, R18, 0x4, R28 ;  /* 0x00000004121c7825 */ /* 0x001fca00078e021c */
[----:B------:R-:W3:Y:S01]  /*0360*/  @!P2 LDG.E R8, desc[UR8][R28.64] ;  /* 0x000000081c08a981 */ /* 0x000ee2000c1e1900 */
[----:B--2---:R-:W-:-:S06]  /*0370*/  IMAD.WIDE R26, R19, 0x4, R26 ;  /* 0x00000004131a7825 */ /* 0x004fcc00078e021a */
[----:B------:R-:W2:Y:S04]  /*0380*/  @!P3 LDG.E R10, desc[UR8][R26.64] ;  /* 0x000000081a0ab981 */ /* 0x000ea8000c1e1900 */
[----:B---3--:R-:W-:Y:S04]  /*0390*/  STS [R23], R8 ;  /* 0x0000000817007388 */ /* 0x008fe80000000800 */
[----:B--2---:R-:W-:Y:S01]  /*03a0*/  STS [R21], R10 ;  /* 0x0000000a15007388 */ /* 0x004fe20000000800 */
[----:B------:R-:W-:Y:S06]  /*03b0*/  BAR.SYNC.DEFER_BLOCKING 0x0 ;  /* 0x0000000000007b1d */ /* 0x000fec0000010000 */
[----:B------:R-:W-:Y:S04]  /*03c0*/  LDS R9, [R16] ;  /* 0x0000000010097984 */ /* 0x000fe80000000800 */
[----:B------:R-:W0:Y:S04]  /*03d0*/  LDS.128 R4, [R2] ;  /* 0x0000000002047984 */ /* 0x000e280000000c00 */
[----:B------:R-:W1:Y:S04]  /*03e0*/  LDS R11, [R16+0x40] ;  /* 0x00004000100b7984 */ /* 0x000e680000000800 */
[----:B------:R-:W2:Y:S04]  /*03f0*/  LDS R24, [R16+0x80] ;  /* 0x0000800010187984 */ /* 0x000ea80000000800 */
[----:B------:R-:W-:Y:S01]  /*0400*/  LDS R8, [R16+0x100] ;  /* 0x0001000010087984 */ /* 0x000fe20000000800 */
[----:B0-----:R-:W-:-:S03]  /*0410*/  FFMA R4, R4, R9, R25 ;  /* 0x0000000904047223 */ /* 0x001fc60000000019 */
[----:B------:R-:W0:Y:S01]  /*0420*/  LDS R9, [R16+0xc0] ;  /* 0x0000c00010097984 */ /* 0x000e220000000800 */
[----:B-1----:R-:W-:-:S03]  /*0430*/  FFMA R5, R11, R5, R4 ;  /* 0x000000050b057223 */ /* 0x002fc60000000004 */
[----:B------:R-:W-:Y:S01]  /*0440*/  LDS R11, [R16+0x140] ;  /* 0x00014000100b7984 */ /* 0x000fe20000000800 */
[----:B--2---:R-:W-:-:S03]  /*0450*/  FFMA R6, R24, R6, R5 ;  /* 0x0000000618067223 */ /* 0x004fc60000000005 */
[----:B------:R-:W-:Y:S01]  /*0460*/  LDS R24, [R16+0x380] ;  /* 0x0003800010187984 */ /* 0x000fe20000000800 */
[----:B0-----:R-:W-:-:S03]  /*0470*/  FFMA R9, R9, R7, R6 ;  /* 0x0000000709097223 */ /* 0x001fc60000000006 */
[----:B------:R-:W0:Y:S02]  /*0480*/  LDS.128 R4, [R2+0x10] ;  /* 0x0000100002047984 */ /* 0x000e240000000c00 */
[----:B0-----:R-:W-:Y:S02]  /*0490*/  FFMA R4, R4, R8, R9 ;  /* 0x0000000804047223 */ /* 0x001fe40000000009 */
[----:B------:R-:W0:Y:S04]  /*04a0*/  LDS R8, [R16+0x180] ;  /* 0x0001800010087984 */ /* 0x000e280000000800 */
[----:B------:R-:W1:Y:S01]  /*04b0*/  LDS R9, [R16+0x1c0] ;  /* 0x0001c00010097984 */ /* 0x000e620000000800 */
[----:B------:R-:W-:-:S03]  /*04c0*/  FFMA R5, R11, R5, R4 ;  /* 0x000000050b057223 */ /* 0x000fc60000000004 */
[----:B------:R-:W-:Y:S01]  /*04d0*/  LDS R11, [R16+0x240] ;  /* 0x00024000100b7984 */ /* 0x000fe20000000800 */
[----:B0-----:R-:W-:-:S03]  /*04e0*/  FFMA R6, R8, R6, R5 ;  /* 0x0000000608067223 */ /* 0x001fc60000000005 */
[----:B------:R-:W-:Y:S01]  /*04f0*/  LDS R8, [R16+0x200] ;  /* 0x0002000010087984 */ /* 0x000fe20000000800 */
[----:B-1----:R-:W-:-:S03]  /*0500*/  FFMA R9, R9, R7, R6 ;  /* 0x0000000709097223 */ /* 0x002fc60000000006 */
        /* <DEDUP_REMOVED lines=9> */
[----:B------:R-:W0:Y:S01]  /*05a0*/  LDS.128 R4, [R2+0x30] ;  /* 0x0000300002047984 */ /* 0x000e220000000c00 */
[----:B------:R-:W-:Y:S02]  /*05b0*/  HFMA2 R10, -RZ, RZ, 0, 0 ;  /* 0x00000000ff0a7431 */ /* 0x000fe400000001ff */
[----:B0-----:R-:W-:-:S04]  /*05c0*/  FFMA R4, R4, R8, R9 ;  /* 0x0000000804047223 */ /* 0x001fc80000000009 */
[----:B------:R-:W-:Y:S02]  /*05d0*/  FFMA R5, R11, R5, R4 ;  /* 0x000000050b057223 */ /* 0x000fe40000000004 */
[----:B------:R-:W0:Y:S01]  /*05e0*/  LDS R4, [R16+0x3c0] ;  /* 0x0003c00010047984 */ /* 0x000e220000000800 */
[----:B------:R-:W-:Y:S02]  /*05f0*/  IADD3 R8, PT, PT, R17, 0x10, RZ ;  /* 0x0000001011087810 */ /* 0x000fe40007ffe0ff */
[----:B------:R-:W-:Y:S02]  /*0600*/  IADD3 R9, PT, PT, R14, 0x10, RZ ;  /* 0x000000100e097810 */ /* 0x000fe40007ffe0ff */
[----:B------:R-:W-:Y:S01]  /*0610*/  ISETP.GE.OR P2, PT, R8, UR7, P1 ;  /* 0x0000000708007c0c */ /* 0x000fe20008f46670 */
[----:B------:R-:W-:Y:S01]  /*0620*/  BAR.SYNC.DEFER_BLOCKING 0x0 ;  /* 0x0000000000007b1d */ /* 0x000fe20000010000 */
[----:B------:R-:W-:Y:S02]  /*0630*/  ISETP.GE.OR P0, PT, R9, UR7, P0 ;  /* 0x0000000709007c0c */ /* 0x000fe40008706670 */
[----:B------:R-:W-:-:S09]  /*0640*/  MOV R9, RZ ;  /* 0x000000ff00097202 */ /* 0x000fd20000000f00 */
[----:B------:R-:W2:Y:S04]  /*0650*/  @!P2 LDG.E R10, desc[UR8][R28.64+0x40] ;  /* 0x000040081c0aa981 */ /* 0x000ea8000c1e1900 */
[----:B------:R-:W3:Y:S01]  /*0660*/  @!P0 LDG.E R9, desc[UR8][R26.64+0x40] ;  /* 0x000040081a098981 */ /* 0x000ee2000c1e1900 */
[----:B------:R-:W-:-:S04]  /*0670*/  FFMA R5, R24, R6, R5 ;  /* 0x0000000618057223 */ /* 0x000fc80000000005 */
[----:B0-----:R-:W-:Y:S01]  /*0680*/  FFMA R5, R4, R7, R5 ;  /* 0x0000000704057223 */ /* 0x001fe20000000005 */
[----:B------:R-:W-:-:S04]  /*0690*/  UIADD3 UR4, UPT, UPT, UR4, 0x2, URZ ;  /* 0x0000000204047890 */ /* 0x000fc8000fffe0ff */
[----:B------:R-:W-:Y:S01]  /*06a0*/  UISETP.NE.AND UP0, UPT, UR4, URZ, UPT ;  /* 0x000000ff0400728c */ /* 0x000fe2000bf05270 */
[----:B------:R-:W-:Y:S02]  /*06b0*/  IADD3 R17, PT, PT, R17, 0x20, RZ ;  /* 0x0000002011117810 */ /* 0x000fe40007ffe0ff */
[----:B------:R-:W-:Y:S02]  /*06c0*/  IADD3 R18, PT, PT, R18, 0x20, RZ ;  /* 0x0000002012127810 */ /* 0x000fe40007ffe0ff */
[----:B------:R-:W-:Y:S02]  /*06d0*/  IADD3 R19, PT, PT, R19, 0x20, RZ ;  /* 0x0000002013137810 */ /* 0x000fe40007ffe0ff */
[----:B------:R-:W-:Y:S01]  /*06e0*/  IADD3 R14, PT, PT, R14, 0x20, RZ ;  /* 0x000000200e0e7810 */ /* 0x000fe20007ffe0ff */
[----:B--2---:R-:W-:Y:S04]  /*06f0*/  STS [R23], R10 ;  /* 0x0000000a17007388 */ /* 0x004fe80000000800 */
[----:B---3--:R-:W-:Y:S01]  /*0700*/  STS [R21], R9 ;  /* 0x0000000915007388 */ /* 0x008fe20000000800 */
        /* <DEDUP_REMOVED lines=9> */
[----:B------:R-:W-:Y:S04]  /*07a0*/  LDS R27, [R16+0x100] ;  /* 0x00010000101b7984 */ /* 0x000fe80000000800 */
[----:B------:R-:W1:Y:S01]  /*07b0*/  LDS.128 R4, [R2+0x10] ;  /* 0x0000100002047984 */ /* 0x000e620000000c00 */
[----:B--2---:R-:W-:-:S03]  /*07c0*/  FFMA R9, R25, R10, R26 ;  /* 0x0000000a19097223 */ /* 0x004fc6000000001a */
[----:B------:R-:W2:Y:S01]  /*07d0*/  LDS R25, [R16+0x180] ;  /* 0x0001800010197984 */ /* 0x000ea20000000800 */
[----:B0-----:R-:W-:-:S04]  /*07e0*/  FFMA R9, R8, R11, R9 ;  /* 0x0000000b08097223 */ /* 0x001fc80000000009 */
[----:B-1----:R-:W-:Y:S02]  /*07f0*/  FFMA R9, R4, R27, R9 ;  /* 0x0000001b04097223 */ /* 0x002fe40000000009 */
[----:B------:R-:W0:Y:S02]  /*0800*/  LDS R4, [R16+0x1c0] ;  /* 0x0001c00010047984 */ /* 0x000e240000000800 */
[----:B------:R-:W-:Y:S02]  /*0810*/  FFMA R26, R24, R5, R9 ;  /* 0x00000005181a7223 */ /* 0x000fe40000000009 */
[----:B------:R-:W-:Y:S04]  /*0820*/  LDS R27, [R16+0x200] ;  /* 0x00020000101b7984 */ /* 0x000fe80000000800 */
[----:B------:R-:W1:Y:S04]  /*0830*/  LDS.128 R8, [R2+0x20] ;  /* 0x0000200002087984 */ /* 0x000e680000000c00 */
[----:B------:R-:W3:Y:S01]  /*0840*/  LDS R24, [R16+0x240] ;  /* 0x0002400010187984 */ /* 0x000ee20000000800 */
[----:B--2---:R-:W-:-:S03]  /*0850*/  FFMA R5, R25, R6, R26 ;  /* 0x0000000619057223 */ /* 0x004fc6000000001a */
[----:B------:R-:W2:Y:S01]  /*0860*/  LDS R25, [R16+0x280] ;  /* 0x0002800010197984 */ /* 0x000ea20000000800 */
[----:B0-----:R-:W-:-:S04]  /*0870*/  FFMA R5, R4, R7, R5 ;  /* 0x0000000704057223 */ /* 0x001fc80000000005 */
[----:B-1----:R-:W-:Y:S02]  /*0880*/  FFMA R5, R8, R27, R5 ;  /* 0x0000001b08057223 */ /* 0x002fe40000000005 */
[----:B------:R-:W0:Y:S02]  /*0890*/  LDS R8, [R16+0x2c0] ;  /* 0x0002c00010087984 */ /* 0x000e240000000800 */
[----:B---3--:R-:W-:Y:S02]  /*08a0*/  FFMA R24, R24, R9, R5 ;  /* 0x0000000918187223 */ /* 0x008fe40000000005 */
[----:B------:R-:W-:Y:S04]  /*08b0*/  LDS R9, [R16+0x300] ;  /* 0x0003000010097984 */ /* 0x000fe80000000800 */
[----:B------:R-:W1:Y:S01]  /*08c0*/  LDS.128 R4, [R2+0x30] ;  /* 0x0000300002047984 */ /* 0x000e620000000c00 */
[----:B--2---:R-:W-:-:S03]  /*08d0*/  FFMA R25, R25, R10, R24 ;  /* 0x0000000a19197223 */ /* 0x004fc60000000018 */
[----:B------:R-:W2:Y:S04]  /*08e0*/  LDS R27, [R16+0x340] ;  /* 0x00034000101b7984 */ /* 0x000ea80000000800 */
[----:B------:R-:W3:Y:S04]  /*08f0*/  LDS R24, [R16+0x380] ;  /* 0x0003800010187984 */ /* 0x000ee80000000800 */
[----:B------:R-:W4:Y:S01]  /*0900*/  LDS R10, [R16+0x3c0] ;  /* 0x0003c000100a7984 */ /* 0x000f220000000800 */
[----:B0-----:R-:W-:-:S04]  /*0910*/  FFMA R11, R8, R11, R25 ;  /* 0x0000000b080b7223 */ /* 0x001fc80000000019 */
[----:B-1----:R-:W-:-:S04]  /*0920*/  FFMA R4, R4, R9, R11 ;  /* 0x0000000904047223 */ /* 0x002fc8000000000b */
[----:B--2---:R-:W-:-:S04]  /*0930*/  FFMA R5, R27, R5, R4 ;  /* 0x000000051b057223 */ /* 0x004fc80000000004 */
[----:B---3--:R-:W-:-:S04]  /*0940*/  FFMA R5, R24, R6, R5 ;  /* 0x0000000618057223 */ /* 0x008fc80000000005 */
[----:B----4-:R-:W-:Y:S01]  /*0950*/  FFMA R25, R10, R7, R5 ;  /* 0x000000070a197223 */ /* 0x010fe20000000005 */
[----:B------:R-:W-:Y:S06]  /*0960*/  BAR.SYNC.DEFER_BLOCKING 0x0 ;  /* 0x0000000000007b1d */ /* 0x000fec0000010000 */
[----:B------:R-:W-:Y:S05]  /*0970*/  BRA.U UP0, `(.L_x_5) ;  /* 0xfffffff900507547 */ /* 0x000fea000b83ffff */
[----:B------:R-:W-:-:S12]  /*0980*/  ULOP3.LUT UR4, UR6, 0x7fffffe0, URZ, 0xc0, !UPT ;  /* 0x7fffffe006047892 */ /* 0x000fd8000f8ec0ff */
.L_x_4:
[----:B------:R-:W-:-:S09]  /*0990*/  ULOP3.LUT UP0, URZ, UR6, 0x10, URZ, 0xc0, !UPT ;  /* 0x0000001006ff7892 */ /* 0x000fd2000f80c0ff */
[----:B------:R-:W-:Y:S05]  /*09a0*/  BRA.U !UP0, `(.L_x_3) ;  /* 0x0000000108e07547 */ /* 0x000fea000b800000 */
[----:B------:R-:W-:Y:S01]  /*09b0*/  IADD3 R9, PT, PT, R13, UR4, RZ ;  /* 0x000000040d097c10 */ /* 0x000fe2000fffe0ff */
[----:B------:R-:W-:Y:S01]  /*09c0*/  HFMA2 R14, -RZ, RZ, 0, 0 ;  /* 0x00000000ff0e7431 */ /* 0x000fe200000001ff */
[----:B------:R-:W-:Y:S02]  /*09d0*/  IADD3 R13, PT, PT, R15, UR4, RZ ;  /* 0x000000040f0d7c10 */ /* 0x000fe4000fffe0ff */
[----:B------:R-:W-:Y:S02]  /*09e0*/  ISETP.GE.AND P0, PT, R9, UR7, PT ;  /* 0x0000000709007c0c */ /* 0x000fe4000bf06270 */
[----:B------:R-:W-:Y:S02]  /*09f0*/  ISETP.GE.AND P1, PT, R13, UR7, PT ;  /* 0x000000070d007c0c */ /* 0x000fe4000bf26270 */
[-C--:B------:R-:W-:Y:S02]  /*0a00*/  ISETP.GE.OR P0, PT, R0, R12.reuse, P0 ;  /* 0x0000000c0000720c */ /* 0x080fe40000706670 */
[----:B------:R-:W-:-:S11]  /*0a10*/  ISETP.GE.OR P1, PT, R3, R12, P1 ;  /* 0x0000000c0300720c */ /* 0x000fd60000f26670 */
[----:B------:R-:W0:Y:S01]  /*0a20*/  @!P0 LDC.64 R6, c[0x0][0x380] ;  /* 0x0000e000ff068b82 */ /* 0x000e220000000a00 */
[----:B------:R-:W-:Y:S02]  /*0a30*/  @!P0 IMAD R9, R22, UR7, R9 ;  /* 0x0000000716098c24 */ /* 0x000fe4000f8e0209 */
[----:B------:R-:W-:Y:S01]  /*0a40*/  @!P1 IMAD R13, R20, UR7, R13 ;  /* 0x00000007140d9c24 */ /* 0x000fe2000f8e020d */
[----:B------:R-:W-:-:S04]  /*0a50*/  MOV R20, RZ ;  /* 0x000000ff00147202 */ /* 0x000fc80000000f00 */
[----:B------:R-:W1:Y:S01]  /*0a60*/  @!P1 LDC.64 R4, c[0x0][0x388] ;  /* 0x0000e200ff049b82 */ /* 0x000e620000000a00 */
[----:B0-----:R-:W-:-:S05]  /*0a70*/  @!P0 IMAD.WIDE R8, R9, 0x4, R6 ;  /* 0x0000000409088825 */ /* 0x001fca00078e0206 */
[----:B------:R-:W2:Y:S01]  /*0a80*/  @!P0 LDG.E R14, desc[UR8][R8.64] ;  /* 0x00000008080e8981 */ /* 0x000ea2000c1e1900 */
[----:B-1----:R-:W-:-:S05]  /*0a90*/  @!P1 IMAD.WIDE R12, R13, 0x4, R4 ;  /* 0x000000040d0c9825 */ /* 0x002fca00078e0204 */
[----:B------:R-:W3:Y:S04]  /*0aa0*/  @!P1 LDG.E R20, desc[UR8][R12.64] ;  /* 0x000000080c149981 */ /* 0x000ee8000c1e1900 */
[----:B--2---:R-:W-:Y:S04]  /*0ab0*/  STS [R23], R14 ;  /* 0x0000000e17007388 */ /* 0x004fe80000000800 */
[----:B---3--:R-:W-:Y:S01]  /*0ac0*/  STS [R21], R20 ;  /* 0x0000001415007388 */ /* 0x008fe20000000800 */
[----:B------:R-:W-:Y:S06]  /*0ad0*/  BAR.SYNC.DEFER_BLOCKING 0x0 ;  /* 0x0000000000007b1d */ /* 0x000fec0000010000 */
[----:B------:R-:W-:Y:S04]  /*0ae0*/  LDS R15, [R16] ;  /* 0x00000000100f7984 */ /* 0x000fe80000000800 */
[----:B------:R-:W0:Y:S04]  /*0af0*/  LDS.128 R4, [R2] ;  /* 0x0000000002047984 */ /* 0x000e280000000c00 */
[----:B------:R-:W1:Y:S04]  /*0b00*/  LDS R29, [R16+0x40] ;  /* 0x00004000101d7984 */ /* 0x000e680000000800 */
[----:B------:R-:W2:Y:S04]  /*0b10*/  LDS R27, [R16+0x80] ;  /* 0x00008000101b7984 */ /* 0x000ea80000000800 */
[----:B------:R-:W3:Y:S04]  /*0b20*/  LDS R26, [R16+0xc0] ;  /* 0x0000c000101a7984 */ /* 0x000ee80000000800 */
[----:B------:R-:W-:Y:S04]  /*0b30*/  LDS R17, [R16+0x100] ;  /* 0x0001000010117984 */ /* 0x000fe80000000800 */
[----:B------:R-:W4:Y:S04]  /*0b40*/  LDS.128 R8, [R2+0x10] ;  /* 0x0000100002087984 */ /* 0x000f280000000c00 */
[----:B------:R-:W5:Y:S04]  /*0b50*/  LDS R18, [R16+0x140] ;  /* 0x0001400010127984 */ /* 0x000f680000000800 */
[----:B------:R-:W5:Y:S04]  /*0b60*/  LDS R19, [R16+0x180] ;  /* 0x0001800010137984 */ /* 0x000f680000000800 */
[----:B------:R-:W5:Y:S04]  /*0b70*/  LDS R20, [R16+0x1c0] ;  /* 0x0001c00010147984 */ /* 0x000f680000000800 */
[----:B------:R-:W-:Y:S01]  /*0b80*/  LDS R21, [R16+0x200] ;  /* 0x0002000010157984 */ /* 0x000fe20000000800 */
[----:B0-----:R-:W-:-:S03]  /*0b90*/  FFMA R4, R4, R15, R25 ;  /* 0x0000000f04047223 */ /* 0x001fc60000000019 */
[----:B------:R-:W-:Y:S04]  /*0ba0*/  LDS R22, [R16+0x240] ;  /* 0x0002400010167984 */ /* 0x000fe80000000800 */
[----:B------:R-:W0:Y:S01]  /*0bb0*/  LDS.128 R12, [R2+0x20] ;  /* 0x00002000020c7984 */ /* 0x000e220000000c00 */
[----:B-1----:R-:W-:-:S03]  /*0bc0*/  FFMA R4, R29, R5, R4 ;  /* 0x000000051d047223 */ /* 0x002fc60000000004 */
[----:B------:R-:W1:Y:S01]  /*0bd0*/  LDS R23, [R16+0x280] ;  /* 0x0002800010177984 */ /* 0x000e620000000800 */
[----:B--2---:R-:W-:-:S03]  /*0be0*/  FFMA R27, R27, R6, R4 ;  /* 0x000000061b1b7223 */ /* 0x004fc60000000004 */
[----:B------:R-:W2:Y:S01]  /*0bf0*/  LDS R24, [R16+0x2c0] ;  /* 0x0002c00010187984 */ /* 0x000ea20000000800 */
[----:B---3--:R-:W-:-:S03]  /*0c00*/  FFMA R27, R26, R7, R27 ;  /* 0x000000071a1b7223 */ /* 0x008fc6000000001b */
[----:B------:R-:W-:Y:S04]  /*0c10*/  LDS R25, [R16+0x300] ;  /* 0x0003000010197984 */ /* 0x000fe80000000800 */
[----:B------:R-:W3:Y:S01]  /*0c20*/  LDS.128 R4, [R2+0x30] ;  /* 0x0000300002047984 */ /* 0x000ee20000000c00 */
[----:B----4-:R-:W-:-:S03]  /*0c30*/  FFMA R27, R8, R17, R27 ;  /* 0x00000011081b7223 */ /* 0x010fc6000000001b */
[----:B------:R-:W4:Y:S04]  /*0c40*/  LDS R26, [R16+0x340] ;  /* 0x00034000101a7984 */ /* 0x000f280000000800 */
[----:B------:R-:W4:Y:S01]  /*0c50*/  LDS R17, [R16+0x380] ;  /* 0x0003800010117984 */ /* 0x000f220000000800 */
[----:B-----5:R-:W-:-:S03]  /*0c60*/  FFMA R18, R18, R9, R27 ;  /* 0x0000000912127223 */ /* 0x020fc6000000001b */
[----:B------:R-:W5:Y:S01]  /*0c70*/  LDS R8, [R16+0x3c0] ;  /* 0x0003c00010087984 */ /* 0x000f620000000800 */
[----:B------:R-:W-:-:S04]  /*0c80*/  FFMA R19, R19, R10, R18 ;  /* 0x0000000a13137223 */ /* 0x000fc80000000012 */
[----:B------:R-:W-:-:S04]  /*0c90*/  FFMA R11, R20, R11, R19 ;  /* 0x0000000b140b7223 */ /* 0x000fc80000000013 */
[----:B0-----:R-:W-:-:S04]  /*0ca0*/  FFMA R11, R12, R21, R11 ;  /* 0x000000150c0b7223 */ /* 0x001fc8000000000b */
[----:B------:R-:W-:-:S04]  /*0cb0*/  FFMA R22, R22, R13, R11 ;  /* 0x0000000d16167223 */ /* 0x000fc8000000000b */
[----:B-1----:R-:W-:-:S04]  /*0cc0*/  FFMA R23, R23, R14, R22 ;  /* 0x0000000e17177223 */ /* 0x002fc80000000016 */
[----:B--2---:R-:W-:-:S04]  /*0cd0*/  FFMA R15, R24, R15, R23 ;  /* 0x0000000f180f7223 */ /* 0x004fc80000000017 */
[----:B---3--:R-:W-:-:S04]  /*0ce0*/  FFMA R15, R4, R25, R15 ;  /* 0x00000019040f7223 */ /* 0x008fc8000000000f */
[----:B----4-:R-:W-:-:S04]  /*0cf0*/  FFMA R26, R26, R5, R15 ;  /* 0x000000051a1a7223 */ /* 0x010fc8000000000f */
[----:B------:R-:W-:-:S04]  /*0d00*/  FFMA R17, R17, R6, R26 ;  /* 0x0000000611117223 */ /* 0x000fc8000000001a */
[----:B-----5:R-:W-:Y:S01]  /*0d10*/  FFMA R25, R8, R7, R17 ;  /* 0x0000000708197223 */ /* 0x020fe20000000011 */
[----:B------:R-:W-:Y:S06]  /*0d20*/  BAR.SYNC.DEFER_BLOCKING 0x0 ;  /* 0x0000000000007b1d */ /* 0x000fec0000010000 */
.L_x_3:
[----:B------:R-:W0:Y:S01]  /*0d30*/  LDC R7, c[0x0][0x39c] ;  /* 0x0000e700ff077b82 */ /* 0x000e220000000800 */
[----:B------:R-:W-:-:S04]  /*0d40*/  VIMNMX R2, PT, PT, R0, R3, !PT ;  /* 0x0000000300027248 */ /* 0x000fc80007fe0100 */
[----:B0-----:R-:W-:-:S13]  /*0d50*/  ISETP.GE.AND P0, PT, R2, R7, PT ;  /* 0x000000070200720c */ /* 0x001fda0003f06270 */
[----:B------:R-:W-:Y:S05]  /*0d60*/  @P0 EXIT ;  /* 0x000000000000094d */ /* 0x000fea0003800000 */
[----:B------:R-:W0:Y:S01]  /*0d70*/  LDC.64 R4, c[0x0][0x390] ;  /* 0x0000e400ff047b82 */ /* 0x000e220000000a00 */
[----:B------:R-:W1:Y:S01]  /*0d80*/  LDCU UR4, c[0x0][0x3a4] ;  /* 0x00007480ff0477ac */ /* 0x000e620008000800 */
[----:B------:R-:W-:-:S04]  /*0d90*/  IMAD R0, R7, UR10, R0 ;  /* 0x0000000a07007c24 */ /* 0x000fc8000f8e0200 */
[----:B------:R-:W-:Y:S02]  /*0da0*/  IMAD R3, R0, R7, R3 ;  /* 0x0000000700037224 */ /* 0x000fe400078e0203 */
[----:B-1----:R-:W-:Y:S02]  /*0db0*/  FMUL R25, R25, UR4 ;  /* 0x0000000419197c20 */ /* 0x002fe40008400000 */
[----:B0-----:R-:W-:-:S05]  /*0dc0*/  IMAD.WIDE R2, R3, 0x4, R4 ;  /* 0x0000000403027825 */ /* 0x001fca00078e0204 */
[----:B------:R-:W-:Y:S01]  /*0dd0*/  STG.E desc[UR8][R2.64], R25 ;  /* 0x0000001902007986 */ /* 0x000fe2000c101908 */
[----:B------:R-:W-:Y:S05]  /*0de0*/  EXIT ;  /* 0x000000000000794d */ /* 0x000fea0003800000 */
.L_x_6:
        /* <DEDUP_REMOVED lines=9> */
.L_x_46:


//--------------------- .text._Z24softmax_optimized_kernelPKfPfii --------------------------
	.section	.text._Z24softmax_optimized_kernelPKfPfii,"ax",@progbits
	.align	128
        .global         _Z24softmax_optimized_kernelPKfPfii
        .type           _Z24softmax_optimized_kernelPKfPfii,@function
        .size           _Z24softmax_optimized_kernelPKfPfii,(.L_x_44 - _Z24softmax_optimized_kernelPKfPfii)
        .other          _Z24softmax_optimized_kernelPKfPfii,@"STO_CUDA_ENTRY STV_DEFAULT"
_Z24softmax_optimized_kernelPKfPfii:
.text._Z24softmax_optimized_kernelPKfPfii:
[----:B------:R-:W-:Y:S01]  /*0000*/  LDC R1, c[0x0][0x37c] ;  /* 0x0000df00ff017b82 */ /* 0x000fe20000000800 */
[----:B------:R-:W0:Y:S07]  /*0010*/  S2R R4, SR_CTAID.X ;  /* 0x0000000000047919 */ /* 0x000e2e0000002500 */
[----:B------:R-:W0:Y:S08]  /*0020*/  LDC.64 R2, c[0x0][0x390] ;  /* 0x0000e400ff027b82 */ /* 0x000e300000000a00 */
[----:B------:R-:W1:Y:S01]  /*0030*/  S2UR UR4, SR_CTAID.Y ;  /* 0x00000000000479c3 */ /* 0x000e620000002600 */
[----:B0-----:R-:W-:-:S04]  /*0040*/  ISETP.GE.AND P0, PT, R4, R3, PT ;  /* 0x000000030400720c */ /* 0x001fc80003f06270 */
[----:B-1----:R-:W-:-:S13]  /*0050*/  ISETP.LE.OR P0, PT, R2, UR4, P0 ;  /* 0x0000000402007c0c */ /* 0x002fda0008703670 */
[----:B------:R-:W-:Y:S05]  /*0060*/  @P0 EXIT ;  /* 0x000000000000094d */ /* 0x000fea0003800000 */
[----:B------:R-:W0:Y:S01]  /*0070*/  S2R R0, SR_TID.X ;  /* 0x0000000000007919 */ /* 0x000e220000002100 */
[----:B------:R-:W-:Y:S01]  /*0080*/  IMAD R2, R3, UR4, R4 ;  /* 0x0000000403027c24 */ /* 0x000fe2000f8e0204 */
[----:B------:R-:W1:Y:S01]  /*0090*/  LDCU.64 UR10, c[0x0][0x358] ;  /* 0x00006b00ff0a77ac */ /* 0x000e620008000a00 */
[----:B------:R-:W-:Y:S01]  /*00a0*/  BSSY.RECONVERGENT B0, `(.L_x_7) ;  /* 0x000000f000007945 */ /* 0x000fe20003800200 */
[----:B------:R-:W-:Y:S01]  /*00b0*/  IMAD.MOV.U32 R8, RZ, RZ, -0x800000 ;  /* 0xff800000ff087424 */ /* 0x000fe200078e00ff */
[----:B0-----:R-:W-:-:S13]  /*00c0*/  ISETP.GE.U32.AND P0, PT, R0, R3, PT ;  /* 0x000000030000720c */ /* 0x001fda0003f06070 */
[----:B-1----:R-:W-:Y:S05]  /*00d0*/  @P0 BRA `(.L_x_8) ;  /* 0x00000000002c0947 */ /* 0x002fea0003800000 */
[----:B------:R-:W0:Y:S01]  /*00e0*/  LDC R9, c[0x0][0x360] ;  /* 0x0000d800ff097b82 */ /* 0x000e220000000800 */
[----:B------:R-:W-:Y:S02]  /*00f0*/  IMAD.MOV.U32 R8, RZ, RZ, -0x800000 ;  /* 0xff800000ff087424 */ /* 0x000fe400078e00ff */
[----:B------:R-:W-:-:S05]  /*0100*/  IMAD.MOV.U32 R10, RZ, RZ, R0 ;  /* 0x000000ffff0a7224 */ /* 0x000fca00078e0000 */
[----:B------:R-:W1:Y:S02]  /*0110*/  LDC.64 R6, c[0x0][0x380] ;  /* 0x0000e000ff067b82 */ /* 0x000e640000000a00 */
.L_x_9:
[----:B------:R-:W-:-:S04]  /*0120*/  IMAD R5, R2, R3, R10 ;  /* 0x0000000302057224 */ /* 0x000fc800078e020a */
[----:B-1----:R-:W-:-:S06]  /*0130*/  IMAD.WIDE R4, R5, 0x4, R6 ;  /* 0x0000000405047825 */ /* 0x002fcc00078e0206 */
[----:B------:R-:W2:Y:S01]  /*0140*/  LDG.E R5, desc[UR10][R4.64] ;  /* 0x0000000a04057981 */ /* 0x000ea2000c1e1900 */
[----:B0-----:R-:W-:-:S04]  /*0150*/  IADD3 R10, PT, PT, R9, R10, RZ ;  /* 0x0000000a090a7210 */ /* 0x001fc80007ffe0ff */
[----:B------:R-:W-:Y:S02]  /*0160*/  ISETP.GE.AND P0, PT, R10, R3, PT ;  /* 0x000000030a00720c */ /* 0x000fe40003f06270 */
[----:B--2---:R-:W-:-:S11]  /*0170*/  FMNMX R8, R5, R8, !PT ;  /* 0x0000000805087209 */ /* 0x004fd60007800000 */
[----:B------:R-:W-:Y:S05]  /*0180*/  @!P0 BRA `(.L_x_9) ;  /* 0xfffffffc00e48947 */ /* 0x000fea000383ffff */
.L_x_8:
[----:B------:R-:W-:Y:S05]  /*0190*/  BSYNC.RECONVERGENT B0 ;  /* 0x0000000000007941 */ /* 0x000fea0003800200 */
.L_x_7:
[----:B------:R-:W0:Y:S01]  /*01a0*/  SHFL.DOWN PT, R5, R8, 0x10, 0x1f ;  /* 0x0a001f0008057f89 */ /* 0x000e2200000e0000 */
[----:B------:R-:W-:Y:S01]  /*01b0*/  LOP3.LUT P0, R21, R0, 0x1f, RZ, 0xc0, !PT ;  /* 0x0000001f00157812 */ /* 0x000fe2000780c0ff */
[----:B------:R-:W-:Y:S01]  /*01c0*/  BSSY.RECONVERGENT B0, `(.L_x_10) ;  /* 0x0000063000007945 */ /* 0x000fe20003800200 */
[----:B------:R-:W-:-:S11]  /*01d0*/  SHF.R.U32.HI R20, RZ, 0x5, R0 ;  /* 0x00000005ff147819 */ /* 0x000fd60000011600 */
[----:B------:R-:W1:Y:S01]  /*01e0*/  @!P0 S2R R11, SR_CgaCtaId ;  /* 0x00000000000b8919 */ /* 0x000e620000008800 */
[----:B0-----:R-:W-:Y:S02]  /*01f0*/  FMNMX R5, R5, R8, !PT ;  /* 0x0000000805057209 */ /* 0x001fe40007800000 */
[----:B------:R-:W-:-:S03]  /*0200*/  @!P0 MOV R8, 0x400 ;  /* 0x0000040000088802 */ /* 0x000fc60000000f00 */
[----:B------:R-:W0:Y:S02]  /*0210*/  SHFL.DOWN PT, R4, R5, 0x8, 0x1f ;  /* 0x09001f0005047f89 */ /* 0x000e2400000e0000 */
[----:B0-----:R-:W-:Y:S02]  /*0220*/  FMNMX R4, R5, R4, !PT ;  /* 0x0000000405047209 */ /* 0x001fe40007800000 */
[----:B-1----:R-:W-:-:S03]  /*0230*/  @!P0 LEA R5, R11, R8, 0x18 ;  /* 0x000000080b058211 */ /* 0x002fc600078ec0ff */
[----:B------:R-:W0:Y:S02]  /*0240*/  SHFL.DOWN PT, R7, R4, 0x4, 0x1f ;  /* 0x08801f0004077f89 */ /* 0x000e2400000e0000 */
[----:B------:R-:W-:Y:S01]  /*0250*/  @!P0 IMAD R5, R20, 0x4, R5 ;  /* 0x0000000414058824 */ /* 0x000fe200078e0205 */
[----:B0-----:R-:W-:-:S05]  /*0260*/  FMNMX R7, R4, R7, !PT ;  /* 0x0000000704077209 */ /* 0x001fca0007800000 */
[----:B------:R-:W0:Y:S02]  /*0270*/  SHFL.DOWN PT, R6, R7, 0x2, 0x1f ;  /* 0x08401f0007067f89 */ /* 0x000e2400000e0000 */
[----:B0-----:R-:W-:-:S05]  /*0280*/  FMNMX R6, R7, R6, !PT ;  /* 0x0000000607067209 */ /* 0x001fca0007800000 */
[----:B------:R-:W0:Y:S02]  /*0290*/  SHFL.DOWN PT, R9, R6, 0x1, 0x1f ;  /* 0x08201f0006097f89 */ /* 0x000e2400000e0000 */
[----:B0-----:R-:W-:-:S05]  /*02a0*/  FMNMX R4, R6, R9, !PT ;  /* 0x0000000906047209 */ /* 0x001fca0007800000 */
[----:B------:R0:W-:Y:S01]  /*02b0*/  @!P0 STS [R5], R4 ;  /* 0x0000000405008388 */ /* 0x0001e20000000800 */
[----:B------:R-:W-:Y:S01]  /*02c0*/  BAR.SYNC.DEFER_BLOCKING 0x0 ;  /* 0x0000000000007b1d */ /* 0x000fe20000010000 */
[----:B------:R-:W-:-:S13]  /*02d0*/  ISETP.NE.AND P0, PT, R0, RZ, PT ;  /* 0x000000ff0000720c */ /* 0x000fda0003f05270 */
[----:B0-----:R-:W-:Y:S05]  /*02e0*/  @P0 BRA `(.L_x_11) ;  /* 0x0000000400400947 */ /* 0x001fea0003800000 */
[----:B------:R-:W0:Y:S01]  /*02f0*/  S2UR UR5, SR_CgaCtaId ;  /* 0x00000000000579c3 */ /* 0x000e220000008800 */
[----:B------:R-:W-:Y:S02]  /*0300*/  UMOV UR4, 0x400 ;  /* 0x0000040000047882 */ /* 0x000fe40000000000 */
[----:B0-----:R-:W-:Y:S02]  /*0310*/  ULEA UR7, UR5, UR4, 0x18 ;  /* 0x0000000405077291 */ /* 0x001fe4000f8ec0ff */
[----:B------:R-:W0:Y:S07]  /*0320*/  LDCU UR4, c[0x0][0x360] ;  /* 0x00006c00ff0477ac */ /* 0x000e2e0008000800 */
[----:B------:R-:W1:Y:S01]  /*0330*/  LDS R22, [UR7] ;  /* 0x00000007ff167984 */ /* 0x000e620008000800 */
[----:B0-----:R-:W-:-:S09]  /*0340*/  UISETP.GE.U32.AND UP0, UPT, UR4, 0x21, UPT ;  /* 0x000000210400788c */ /* 0x001fd2000bf06070 */
[----:B------:R-:W-:Y:S05]  /*0350*/  BRA.U !UP0, `(.L_x_12) ;  /* 0x0000000508207547 */ /* 0x000fea000b800000 */
[----:B------:R-:W-:-:S04]  /*0360*/  UIADD3 UR4, UPT, UPT, UR4, 0x1f, URZ ;  /* 0x0000001f04047890 */ /* 0x000fc8000fffe0ff */
[----:B------:R-:W-:Y:S02]  /*0370*/  ULEA.HI UR5, UR4, 0xffffffff, URZ, 0x1b ;  /* 0xffffffff04057891 */ /* 0x000fe4000f8fd8ff */
[----:B------:R-:W-:Y:S02]  /*0380*/  ULEA.HI UR4, UR4, 0xfffffffe, URZ, 0x1b ;  /* 0xfffffffe04047891 */ /* 0x000fe4000f8fd8ff */
[----:B------:R-:W-:Y:S02]  /*0390*/  ULOP3.LUT UR8, UR5, 0xf, URZ, 0xc0, !UPT ;  /* 0x0000000f05087892 */ /* 0x000fe4000f8ec0ff */
[----:B------:R-:W-:-:S03]  /*03a0*/  UISETP.GE.U32.AND UP0, UPT, UR4, 0xf, UPT ;  /* 0x0000000f0400788c */ /* 0x000fc6000bf06070 */
[----:B------:R-:W-:-:S06]  /*03b0*/  UMOV UR4, 0x1 ;  /* 0x0000000100047882 */ /* 0x000fcc0000000000 */
[----:B------:R-:W-:Y:S05]  /*03c0*/  BRA.U !UP0, `(.L_x_13) ;  /* 0x00000001085c7547 */ /* 0x000fea000b800000 */
[----:B------:R-:W-:Y:S02]  /*03d0*/  ULOP3.LUT UR4, UR5, 0xfffffff0, URZ, 0xc0, !UPT ;  /* 0xfffffff005047892 */ /* 0x000fe4000f8ec0ff */
[----:B------:R-:W-:Y:S02]  /*03e0*/  UIADD3 UR9, UPT, UPT, UR7, 0x20, URZ ;  /* 0x0000002007097890 */ /* 0x000fe4000fffe0ff */
[----:B------:R-:W-:-:S03]  /*03f0*/  UIADD3 UR6, UPT, UPT, -UR4, URZ, URZ ;  /* 0x000000ff04067290 */ /* 0x000fc6000fffe1ff */
[----:B------:R-:W-:-:S09]  /*0400*/  UMOV UR4, URZ ;  /* 0x000000ff00047c82 */ /* 0x000fd20008000000 */
.L_x_14:
[----:B------:R-:W1:Y:S01]  /*0410*/  LDS.128 R4, [UR9+-0x20] ;  /* 0xffffe009ff047984 */ /* 0x000e620008000c00 */
[----:B------:R-:W-:Y:S02]  /*0420*/  UIADD3 UR6, UPT, UPT, UR6, 0x10, URZ ;  /* 0x0000001006067890 */ /* 0x000fe4000fffe0ff */
[----:B------:R-:W-:Y:S01]  /*0430*/  UIADD3 UR4, UPT, UPT, UR4, 0x10, URZ ;  /* 0x0000001004047890 */ /* 0x000fe2000fffe0ff */
[----:B------:R-:W0:Y:S01]  /*0440*/  LDS.128 R8, [UR9+-0x10] ;  /* 0xfffff009ff087984 */ /* 0x000e220008000c00 */
[----:B------:R-:W-:-:S03]  /*0450*/  UISETP.NE.AND UP0, UPT, UR6, URZ, UPT ;  /* 0x000000ff0600728c */ /* 0x000fc6000bf05270 */
[----:B------:R-:W2:Y:S04]  /*0460*/  LDS.128 R12, [UR9] ;  /* 0x00000009ff0c7984 */ /* 0x000ea80008000c00 */
[----:B------:R-:W3:Y:S04]  /*0470*/  LDS.128 R16, [UR9+0x10] ;  /* 0x00001009ff107984 */ /* 0x000ee80008000c00 */
[----:B------:R-:W4:Y:S01]  /*0480*/  LDS R23, [UR9+0x20] ;  /* 0x00002009ff177984 */ /* 0x000f220008000800 */
[----:B------:R-:W-:Y:S01]  /*0490*/  UIADD3 UR9, UPT, UPT, UR9, 0x40, URZ ;  /* 0x0000004009097890 */ /* 0x000fe2000fffe0ff */
[----:B-1----:R-:W-:-:S04]  /*04a0*/  FMNMX3 R5, R22, R5, R6, !PT ;  /* 0x0000000516057276 */ /* 0x002fc80007800006 */
[----:B0-----:R-:W-:-:S04]  /*04b0*/  FMNMX3 R5, R5, R7, R8, !PT ;  /* 0x0000000705057276 */ /* 0x001fc80007800008 */
[----:B------:R-:W-:-:S04]  /*04c0*/  FMNMX3 R5, R5, R9, R10, !PT ;  /* 0x0000000905057276 */ /* 0x000fc8000780000a */
[----:B--2---:R-:W-:-:S04]  /*04d0*/  FMNMX3 R5, R5, R11, R12, !PT ;  /* 0x0000000b05057276 */ /* 0x004fc8000780000c */
[----:B------:R-:W-:-:S04]  /*04e0*/  FMNMX3 R5, R5, R13, R14, !PT ;  /* 0x0000000d05057276 */ /* 0x000fc8000780000e */
[----:B---3--:R-:W-:-:S04]  /*04f0*/  FMNMX3 R5, R5, R15, R16, !PT ;  /* 0x0000000f05057276 */ /* 0x008fc80007800010 */
[----:B------:R-:W-:-:S04]  /*0500*/  FMNMX3 R18, R5, R17, R18, !PT ;  /* 0x0000001105127276 */ /* 0x000fc80007800012 */
[----:B----4-:R-:W-:Y:S01]  /*0510*/  FMNMX3 R22, R18, R19, R23, !PT ;  /* 0x0000001312167276 */ /* 0x010fe20007800017 */
[----:B------:R-:W-:Y:S06]  /*0520*/  BRA.U UP0, `(.L_x_14) ;  /* 0xfffffffd00b87547 */ /* 0x000fec000b83ffff */
[----:B------:R-:W-:-:S12]  /*0530*/  UIADD3 UR4, UPT, UPT, UR4, 0x1, URZ ;  /* 0x0000000104047890 */ /* 0x000fd8000fffe0ff */
.L_x_13:
[----:B------:R-:W-:-:S09]  /*0540*/  UISETP.NE.AND UP0, UPT, UR8, URZ, UPT ;  /* 0x000000ff0800728c */ /* 0x000fd2000bf05270 */
[----:B------:R-:W-:Y:S05]  /*0550*/  BRA.U !UP0, `(.L_x_12) ;  /* 0x0000000108a07547 */ /* 0x000fea000b800000 */
[----:B------:R-:W-:Y:S02]  /*0560*/  UISETP.GE.U32.AND UP0, UPT, UR8, 0x8, UPT ;  /* 0x000000080800788c */ /* 0x000fe4000bf06070 */
[----:B------:R-:W-:-:S04]  /*0570*/  ULOP3.LUT UR6, UR5, 0x7, URZ, 0xc0, !UPT ;  /* 0x0000000705067892 */ /* 0x000fc8000f8ec0ff */
[----:B------:R-:W-:-:S03]  /*0580*/  UISETP.NE.AND UP1, UPT, UR6, URZ, UPT ;  /* 0x000000ff0600728c */ /* 0x000fc6000bf25270 */
[----:B------:R-:W-:Y:S08]  /*0590*/  BRA.U !UP0, `(.L_x_15) ;  /* 0x0000000108387547 */ /* 0x000ff0000b800000 */
[----:B------:R-:W-:Y:S02]  /*05a0*/  ULEA UR8, UR4, UR7, 0x2 ;  /* 0x0000000704087291 */ /* 0x000fe4000f8e10ff */
[----:B------:R-:W-:-:S07]  /*05b0*/  UIADD3 UR4, UPT, UPT, UR4, 0x8, URZ ;  /* 0x0000000804047890 */ /* 0x000fce000fffe0ff */
[----:B------:R-:W-:Y:S04]  /*05c0*/  LDS R5, [UR8] ;  /* 0x00000008ff057984 */ /* 0x000fe80008000800 */
[----:B------:R-:W1:Y:S04]  /*05d0*/  LDS R4, [UR8+0x4] ;  /* 0x00000408ff047984 */ /* 0x000e680008000800 */
[----:B------:R-:W-:Y:S04]  /*05e0*/  LDS R7, [UR8+0x8] ;  /* 0x00000808ff077984 */ /* 0x000fe80008000800 */
[----:B------:R-:W0:Y:S04]  /*05f0*/  LDS R6, [UR8+0xc] ;  /* 0x00000c08ff067984 */ /* 0x000e280008000800 */
[----:B------:R-:W-:Y:S04]  /*0600*/  LDS R9, [UR8+0x10] ;  /* 0x00001008ff097984 */ /* 0x000fe80008000800 */
[----:B------:R-:W2:Y:S04]  /*0610*/  LDS R8, [UR8+0x14] ;  /* 0x00001408ff087984 */ /* 0x000ea80008000800 */
[----:B------:R-:W-:Y:S04]  /*0620*/  LDS R11, [UR8+0x18] ;  /* 0x00001808ff0b7984 */ /* 0x000fe80008000800 */
[----:B------:R-:W3:Y:S01]  /*0630*/  LDS R10, [UR8+0x1c] ;  /* 0x00001c08ff0a7984 */ /* 0x000ee20008000800 */
[----:B-1----:R-:W-:-:S04]  /*0640*/  FMNMX3 R4, R22, R5, R4, !PT ;  /* 0x0000000516047276 */ /* 0x002fc80007800004 */
[----:B0-----:R-:W-:-:S04]  /*0650*/  FMNMX3 R4, R4, R7, R6, !PT ;  /* 0x0000000704047276 */ /* 0x001fc80007800006 */
[----:B--2---:R-:W-:-:S04]  /*0660*/  FMNMX3 R4, R4, R9, R8, !PT ;  /* 0x0000000904047276 */ /* 0x004fc80007800008 */
[----:B---3--:R-:W-:-:S07]  /*0670*/  FMNMX3 R22, R4, R11, R10, !PT ;  /* 0x0000000b04167276 */ /* 0x008fce000780000a */
.L_x_15:
        /* <DEDUP_REMOVED lines=10> */
[----:B------:R-:W0:Y:S01]  /*0720*/  LDS R6, [UR6+0xc] ;  /* 0x00000c06ff067984 */ /* 0x000e220008000800 */
[----:B-1----:R-:W-:-:S04]  /*0730*/  FMNMX3 R4, R22, R5, R4, !PT ;  /* 0x0000000516047276 */ /* 0x002fc80007800004 */
[----:B0-----:R-:W-:-:S07]  /*0740*/  FMNMX3 R22, R4, R7, R6, !PT ;  /* 0x0000000704167276 */ /* 0x001fce0007800006 */
.L_x_16:
[----:B------:R-:W-:Y:S05]  /*0750*/  BRA.U !UP1, `(.L_x_12) ;  /* 0x0000000109207547 */ /* 0x000fea000b800000 */
[----:B------:R-:W-:Y:S02]  /*0760*/  ULEA UR4, UR4, UR7, 0x2 ;  /* 0x0000000704047291 */ /* 0x000fe4000f8e10ff */
[----:B------:R-:W-:-:S12]  /*0770*/  UIADD3 UR5, UPT, UPT, -UR5, URZ, URZ ;  /* 0x000000ff05057290 */ /* 0x000fd8000fffe1ff */
.L_x_17:
[----:B------:R-:W1:Y:S01]  /*0780*/  LDS R5, [UR4] ;  /* 0x00000004ff057984 */ /* 0x000e620008000800 */
[----:B------:R-:W-:Y:S02]  /*0790*/  UIADD3 UR5, UPT, UPT, UR5, 0x1, URZ ;  /* 0x0000000105057890 */ /* 0x000fe4000fffe0ff */
[----:B------:R-:W-:Y:S02]  /*07a0*/  UIADD3 UR4, UPT, UPT, UR4, 0x4, URZ ;  /* 0x0000000404047890 */ /* 0x000fe4000fffe0ff */
[----:B------:R-:W-:Y:S01]  /*07b0*/  UISETP.NE.AND UP0, UPT, UR5, URZ, UPT ;  /* 0x000000ff0500728c */ /* 0x000fe2000bf05270 */
[----:B-1----:R-:W-:-:S08]  /*07c0*/  FMNMX R22, R5, R22, !PT ;  /* 0x0000001605167209 */ /* 0x002fd00007800000 */
[----:B------:R-:W-:Y:S05]  /*07d0*/  BRA.U UP0, `(.L_x_17) ;  /* 0xfffffffd00e87547 */ /* 0x000fea000b83ffff */
.L_x_12:
[----:B-1----:R0:W-:Y:S02]  /*07e0*/  STS [UR7], R22 ;  /* 0x00000016ff007988 */ /* 0x0021e40008000807 */
.L_x_11:
[----:B------:R-:W-:Y:S05]  /*07f0*/  BSYNC.RECONVERGENT B0 ;  /* 0x0000000000007941 */ /* 0x000fea0003800200 */
.L_x_10:
[----:B------:R-:W-:Y:S01]  /*0800*/  BAR.SYNC.DEFER_BLOCKING 0x0 ;  /* 0x0000000000007b1d */ /* 0x000fe20000010000 */
[----:B------:R-:W-:Y:S01]  /*0810*/  ISETP.GE.U32.AND P0, PT, R0, R3, PT ;  /* 0x000000030000720c */ /* 0x000fe20003f06070 */
[----:B------:R-:W-:-:S04]  /*0820*/  IMAD.MOV.U32 R10, RZ, RZ, RZ ;  /* 0x000000ffff0a7224 */ /* 0x000fc800078e00ff */
[----:B------:R-:W-:Y:S08]  /*0830*/  BSSY.RECONVERGENT B0, `(.L_x_18) ;  /* 0x000001f000007945 */ /* 0x000ff00003800200 */
[----:B------:R-:W-:Y:S05]  /*0840*/  @P0 BRA `(.L_x_19) ;  /* 0x0000000000740947 */ /* 0x000fea0003800000 */
[----:B------:R-:W1:Y:S01]  /*0850*/  S2UR UR5, SR_CgaCtaId ;  /* 0x00000000000579c3 */ /* 0x000e620000008800 */
[----:B------:R-:W-:Y:S01]  /*0860*/  UMOV UR4, 0x400 ;  /* 0x0000040000047882 */ /* 0x000fe20000000000 */
[----:B------:R-:W-:Y:S01]  /*0870*/  IMAD.MOV.U32 R10, RZ, RZ, RZ ;  /* 0x000000ffff0a7224 */ /* 0x000fe200078e00ff */
[----:B------:R-:W-:-:S05]  /*0880*/  MOV R13, R0 ;  /* 0x00000000000d7202 */ /* 0x000fca0000000f00 */
[----:B------:R-:W2:Y:S08]  /*0890*/  LDC R12, c[0x0][0x360] ;  /* 0x0000d800ff0c7b82 */ /* 0x000eb00000000800 */
[----:B------:R-:W3:Y:S01]  /*08a0*/  LDC.64 R4, c[0x0][0x380] ;  /* 0x0000e000ff047b82 */ /* 0x000ee20000000a00 */
[----:B-1----:R-:W-:-:S07]  /*08b0*/  ULEA UR4, UR5, UR4, 0x18 ;  /* 0x0000000405047291 */ /* 0x002fce000f8ec0ff */
[----:B------:R-:W1:Y:S02]  /*08c0*/  LDC.64 R6, c[0x0][0x388] ;  /* 0x0000e200ff067b82 */ /* 0x000e640000000a00 */
[----:B------:R-:W4:Y:S03]  /*08d0*/  LDS R11, [UR4] ;  /* 0x00000004ff0b7984 */ /* 0x000f260008000800 */
.L_x_20:
[----:B-1----:R-:W-:-:S04]  /*08e0*/  IMAD R15, R2, R3, R13 ;  /* 0x00000003020f7224 */ /* 0x002fc800078e020d */
[----:B---3--:R-:W-:-:S06]  /*08f0*/  IMAD.WIDE R8, R15, 0x4, R4 ;  /* 0x000000040f087825 */ /* 0x008fcc00078e0204 */
[----:B------:R-:W4:Y:S01]  /*0900*/  LDG.E R8, desc[UR10][R8.64] ;  /* 0x0000000a08087981 */ /* 0x000f22000c1e1900 */
[----:B------:R-:W-:Y:S01]  /*0910*/  IMAD.MOV.U32 R17, RZ, RZ, 0x3bbb989d ;  /* 0x3bbb989dff117424 */ /* 0x000fe200078e00ff */
[----:B--2---:R-:W-:Y:S01]  /*0920*/  IADD3 R13, PT, PT, R12, R13, RZ ;  /* 0x0000000d0c0d7210 */ /* 0x004fe20007ffe0ff */
[----:B------:R-:W-:-:S03]  /*0930*/  IMAD.MOV.U32 R19, RZ, RZ, 0x437c0000 ;  /* 0x437c0000ff137424 */ /* 0x000fc600078e00ff */
[----:B------:R-:W-:Y:S01]  /*0940*/  ISETP.GE.AND P0, PT, R13, R3, PT ;  /* 0x000000030d00720c */ /* 0x000fe20003f06270 */
[----:B----4-:R-:W-:Y:S01]  /*0950*/  FADD R14, -R11, R8 ;  /* 0x000000080b0e7221 */ /* 0x010fe20000000100 */
[----:B-1----:R-:W-:-:S04]  /*0960*/  IMAD.WIDE R8, R15, 0x4, R6 ;  /* 0x000000040f087825 */ /* 0x002fc800078e0206 */
[----:B------:R-:W-:-:S04]  /*0970*/  FFMA.SAT R16, R14, R17, 0.5 ;  /* 0x3f0000000e107423 */ /* 0x000fc80000002011 */
[----:B------:R-:W-:-:S04]  /*0980*/  FFMA.RM R16, R16, R19, 12582913 ;  /* 0x4b40000110107423 */ /* 0x000fc80000004013 */
[C---:B------:R-:W-:Y:S01]  /*0990*/  FADD R17, R16.reuse, -12583039 ;  /* 0xcb40007f10117421 */ /* 0x040fe20000000000 */
[----:B------:R-:W-:-:S03]  /*09a0*/  IMAD.SHL.U32 R16, R16, 0x800000, RZ ;  /* 0x0080000010107824 */ /* 0x000fc600078e00ff */
[----:B------:R-:W-:-:S04]  /*09b0*/  FFMA R17, R14, 1.4426950216293334961, -R17 ;  /* 0x3fb8aa3b0e117823 */ /* 0x000fc80000000811 */
[----:B------:R-:W-:-:S06]  /*09c0*/  FFMA R17, R14, 1.925963033500011079e-08, R17 ;  /* 0x32a570600e117823 */ /* 0x000fcc0000000011 */
[----:B------:R-:W1:Y:S02]  /*09d0*/  MUFU.EX2 R17, R17 ;  /* 0x0000001100117308 */ /* 0x000e640000000800 */
[----:B-1----:R-:W-:-:S04]  /*09e0*/  FMUL R15, R16, R17 ;  /* 0x00000011100f7220 */ /* 0x002fc80000400000 */
[----:B------:R-:W-:Y:S01]  /*09f0*/  FADD R10, R15, R10 ;  /* 0x0000000a0f0a7221 */ /* 0x000fe20000000000 */
[----:B------:R1:W-:Y:S01]  /*0a00*/  STG.E desc[UR10][R8.64], R15 ;  /* 0x0000000f08007986 */ /* 0x0003e2000c10190a */
[----:B------:R-:W-:Y:S05]  /*0a10*/  @!P0 BRA `(.L_x_20) ;  /* 0xfffffffc00b08947 */ /* 0x000fea000383ffff */
.L_x_19:
[----:B------:R-:W-:Y:S05]  /*0a20*/  BSYNC.RECONVERGENT B0 ;  /* 0x0000000000007941 */ /* 0x000fea0003800200 */
.L_x_18:
[----:B------:R-:W2:Y:S01]  /*0a30*/  SHFL.DOWN PT, R5, R10, 0x10, 0x1f ;  /* 0x0a001f000a057f89 */ /* 0x000ea200000e0000 */
[----:B------:R-:W-:Y:S01]  /*0a40*/  ISETP.NE.AND P0, PT, R21, RZ, PT ;  /* 0x000000ff1500720c */ /* 0x000fe20003f05270 */
[----:B------:R-:W-:-:S12]  /*0a50*/  BSSY.RECONVERGENT B0, `(.L_x_21) ;  /* 0x0000079000007945 */ /* 0x000fd80003800200 */
[----:B------:R-:W3:Y:S01]  /*0a60*/  @!P0 S2R R11, SR_CgaCtaId ;  /* 0x00000000000b8919 */ /* 0x000ee20000008800 */
[----:B-1----:R-:W-:-:S05]  /*0a70*/  @!P0 MOV R8, 0x400 ;  /* 0x0000040000088802 */ /* 0x002fca0000000f00 */
[----:B------:R-:W-:Y:S02]  /*0a80*/  @!P0 VIADD R8, R8, 0x80 ;  /* 0x0000008008088836 */ /* 0x000fe40000000000 */
[----:B--2---:R-:W-:-:S05]  /*0a90*/  FADD R5, R5, R10 ;  /* 0x0000000a05057221 */ /* 0x004fca0000000000 */
[----:B------:R-:W1:Y:S02]  /*0aa0*/  SHFL.DOWN PT, R4, R5, 0x8, 0x1f ;  /* 0x09001f0005047f89 */ /* 0x000e6400000e0000 */
[----:B-1----:R-:W-:Y:S01]  /*0ab0*/  FADD R4, R5, R4 ;  /* 0x0000000405047221 */ /* 0x002fe20000000000 */
[----:B---3--:R-:W-:-:S04]  /*0ac0*/  @!P0 LEA R5, R11, R8, 0x18 ;  /* 0x000000080b058211 */ /* 0x008fc800078ec0ff */
[----:B------:R-:W1:Y:S01]  /*0ad0*/  SHFL.DOWN PT, R7, R4, 0x4, 0x1f ;  /* 0x08801f0004077f89 */ /* 0x000e6200000e0000 */
[----:B------:R-:W-:Y:S02]  /*0ae0*/  @!P0 IMAD R5, R20, 0x4, R5 ;  /* 0x0000000414058824 */ /* 0x000fe400078e0205 */
[----:B-1----:R-:W-:-:S05]  /*0af0*/  FADD R7, R4, R7 ;  /* 0x0000000704077221 */ /* 0x002fca0000000000 */
[----:B------:R-:W1:Y:S02]  /*0b00*/  SHFL.DOWN PT, R6, R7, 0x2, 0x1f ;  /* 0x08401f0007067f89 */ /* 0x000e6400000e0000 */
[----:B-1----:R-:W-:-:S05]  /*0b10*/  FADD R6, R7, R6 ;  /* 0x0000000607067221 */ /* 0x002fca0000000000 */
[----:B------:R-:W1:Y:S02]  /*0b20*/  SHFL.DOWN PT, R9, R6, 0x1, 0x1f ;  /* 0x08201f0006097f89 */ /* 0x000e6400000e0000 */
[----:B-1----:R-:W-:-:S05]  /*0b30*/  FADD R4, R6, R9 ;  /* 0x0000000906047221 */ /* 0x002fca0000000000 */
[----:B------:R1:W-:Y:S01]  /*0b40*/  @!P0 STS [R5], R4 ;  /* 0x0000000405008388 */ /* 0x0003e20000000800 */
[----:B------:R-:W-:Y:S01]  /*0b50*/  BAR.SYNC.DEFER_BLOCKING 0x0 ;  /* 0x0000000000007b1d */ /* 0x000fe20000010000 */
[----:B------:R-:W-:-:S13]  /*0b60*/  ISETP.NE.AND P0, PT, R0, RZ, PT ;  /* 0x000000ff0000720c */ /* 0x000fda0003f05270 */
[----:B-1----:R-:W-:Y:S05]  /*0b70*/  @P0 BRA `(.L_x_22) ;  /* 0x0000000400980947 */ /* 0x002fea0003800000 */
[----:B------:R-:W1:Y:S01]  /*0b80*/  S2UR UR9, SR_CgaCtaId ;  /* 0x00000000000979c3 */ /* 0x000e620000008800 */
[----:B------:R-:W-:Y:S01]  /*0b90*/  UMOV UR8, 0x400 ;  /* 0x0000040000087882 */ /* 0x000fe20000000000 */
[----:B------:R-:W2:Y:S02]  /*0ba0*/  LDCU UR4, c[0x0][0x360] ;  /* 0x00006c00ff0477ac */ /* 0x000ea40008000800 */
[----:B--2---:R-:W-:Y:S02]  /*0bb0*/  UISETP.GE.U32.AND UP0, UPT, UR4, 0x21, UPT ;  /* 0x000000210400788c */ /* 0x004fe4000bf06070 */
[----:B-1----:R-:W-:-:S09]  /*0bc0*/  ULEA UR13, UR9, UR8, 0x18 ;  /* 0x00000008090d7291 */ /* 0x002fd2000f8ec0ff */
[----:B------:R-:W1:Y:S01]  /*0bd0*/  LDS R16, [UR13+0x80] ;  /* 0x0000800dff107984 */ /* 0x000e620008000800 */
        /* <DEDUP_REMOVED lines=8> */
[----:B------:R-:W-:Y:S02]  /*0c60*/  UIADD3 UR6, UPT, UPT, UR8, 0x80, URZ ;  /* 0x0000008008067890 */ /* 0x000fe4000fffe0ff */
[----:B------:R-:W-:Y:S02]  /*0c70*/  ULOP3.LUT UR4, UR5, 0xfffffff0, URZ, 0xc0, !UPT ;  /* 0xfffffff005047892 */ /* 0x000fe4000f8ec0ff */
[----:B------:R-:W-:Y:S02]  /*0c80*/  ULEA UR6, UR9, UR6, 0x18 ;  /* 0x0000000609067291 */ /* 0x000fe4000f8ec0ff */
[----:B------:R-:W-:Y:S02]  /*0c90*/  UIADD3 UR7, UPT, UPT, -UR4, URZ, URZ ;  /* 0x000000ff04077290 */ /* 0x000fe4000fffe1ff */
[----:B------:R-:W-:Y:S01]  /*0ca0*/  UIADD3 UR6, UPT, UPT, UR6, 0x20, URZ ;  /* 0x0000002006067890 */ /* 0x000fe2000fffe0ff */
[----:B------:R-:W-:-:S11]  /*0cb0*/  UMOV UR4, URZ ;  /* 0x000000ff00047c82 */ /* 0x000fd60008000000 */
.L_x_25:
[----:B------:R-:W1:Y:S01]  /*0cc0*/  LDS.128 R4, [UR6+-0x20] ;  /* 0xffffe006ff047984 */ /* 0x000e620008000c00 */
[----:B------:R-:W-:Y:S02]  /*0cd0*/  UIADD3 UR7, UPT, UPT, UR7, 0x10, URZ ;  /* 0x0000001007077890 */ /* 0x000fe4000fffe0ff */
[----:B------:R-:W-:Y:S01]  /*0ce0*/  UIADD3 UR4, UPT, UPT, UR4, 0x10, URZ ;  /* 0x0000001004047890 */ /* 0x000fe2000fffe0ff */
[----:B------:R-:W2:Y:S01]  /*0cf0*/  LDS.128 R8, [UR6+-0x10] ;  /* 0xfffff006ff087984 */ /* 0x000ea20008000c00 */
[----:B------:R-:W-:-:S03]  /*0d00*/  UISETP.NE.AND UP0, UPT, UR7, URZ, UPT ;  /* 0x000000ff0700728c */ /* 0x000fc6000bf05270 */
[----:B------:R-:W3:Y:S01]  /*0d10*/  LDS.128 R12, [UR6] ;  /* 0x00000006ff0c7984 */ /* 0x000ee20008000c00 */
[----:B-1----:R-:W-:-:S03]  /*0d20*/  FADD R5, R5, R16 ;  /* 0x0000001005057221 */ /* 0x002fc60000000000 */
[----:B------:R-:W1:Y:S01]  /*0d30*/  LDS.128 R16, [UR6+0x10] ;  /* 0x00001006ff107984 */ /* 0x000e620008000c00 */
[----:B------:R-:W-:-:S03]  /*0d40*/  FADD R6, R5, R6 ;  /* 0x0000000605067221 */ /* 0x000fc60000000000 */
[----:B------:R-:W4:Y:S01]  /*0d50*/  LDS R5, [UR6+0x20] ;  /* 0x00002006ff057984 */ /* 0x000f220008000800 */
[----:B------:R-:W-:Y:S01]  /*0d60*/  UIADD3 UR6, UPT, UPT, UR6, 0x40, URZ ;  /* 0x0000004006067890 */ /* 0x000fe2000fffe0ff */
[----:B------:R-:W-:-:S04]  /*0d70*/  FADD R7, R6, R7 ;  /* 0x0000000706077221 */ /* 0x000fc80000000000 */
[----:B--2---:R-:W-:-:S04]  /*0d80*/  FADD R8, R7, R8 ;  /* 0x0000000807087221 */ /* 0x004fc80000000000 */
[----:B------:R-:W-:-:S04]  /*0d90*/  FADD R9, R8, R9 ;  /* 0x0000000908097221 */ /* 0x000fc80000000000 */
[----:B------:R-:W-:-:S04]  /*0da0*/  FADD R10, R9, R10 ;  /* 0x0000000a090a7221 */ /* 0x000fc80000000000 */
[----:B------:R-:W-:-:S04]  /*0db0*/  FADD R11, R10, R11 ;  /* 0x0000000b0a0b7221 */ /* 0x000fc80000000000 */
[----:B---3--:R-:W-:-:S04]  /*0dc0*/  FADD R12, R11, R12 ;  /* 0x0000000c0b0c7221 */ /* 0x008fc80000000000 */
[----:B------:R-:W-:-:S04]  /*0dd0*/  FADD R13, R12, R13 ;  /* 0x0000000d0c0d7221 */ /* 0x000fc80000000000 */
[----:B------:R-:W-:-:S04]  /*0de0*/  FADD R14, R13, R14 ;  /* 0x0000000e0d0e7221 */ /* 0x000fc80000000000 */
[----:B------:R-:W-:-:S04]  /*0df0*/  FADD R15, R14, R15 ;  /* 0x0000000f0e0f7221 */ /* 0x000fc80000000000 */
[----:B-1----:R-:W-:-:S04]  /*0e00*/  FADD R16, R15, R16 ;  /* 0x000000100f107221 */ /* 0x002fc80000000000 */
[----:B------:R-:W-:-:S04]  /*0e10*/  FADD R17, R16, R17 ;  /* 0x0000001110117221 */ /* 0x000fc80000000000 */
[----:B------:R-:W-:-:S04]  /*0e20*/  FADD R18, R17, R18 ;  /* 0x0000001211127221 */ /* 0x000fc80000000000 */
[----:B------:R-:W-:-:S04]  /*0e30*/  FADD R18, R18, R19 ;  /* 0x0000001312127221 */ /* 0x000fc80000000000 */
[----:B----4-:R-:W-:Y:S01]  /*0e40*/  FADD R16, R18, R5 ;  /* 0x0000000512107221 */ /* 0x010fe20000000000 */
[----:B------:R-:W-:Y:S06]  /*0e50*/  BRA.U UP0, `(.L_x_25) ;  /* 0xfffffffd00987547 */ /* 0x000fec000b83ffff */
[----:B------:R-:W-:-:S12]  /*0e60*/  UIADD3 UR4, UPT, UPT, UR4, 0x1, URZ ;  /* 0x0000000104047890 */ /* 0x000fd8000fffe0ff */
.L_x_24:
[----:B------:R-:W-:-:S09]  /*0e70*/  UISETP.NE.AND UP0, UPT, UR12, URZ, UPT ;  /* 0x000000ff0c00728c */ /* 0x000fd2000bf05270 */
[----:B------:R-:W-:Y:S05]  /*0e80*/  BRA.U !UP0, `(.L_x_23) ;  /* 0x0000000108d07547 */ /* 0x000fea000b800000 */
[----:B------:R-:W-:Y:S02]  /*0e90*/  UISETP.GE.U32.AND UP0, UPT, UR12, 0x8, UPT ;  /* 0x000000080c00788c */ /* 0x000fe4000bf06070 */
[----:B------:R-:W-:-:S04]  /*0ea0*/  ULOP3.LUT UR7, UR5, 0x7, URZ, 0xc0, !UPT ;  /* 0x0000000705077892 */ /* 0x000fc8000f8ec0ff */
[----:B------:R-:W-:-:S03]  /*0eb0*/  UISETP.NE.AND UP1, UPT, UR7, URZ, UPT ;  /* 0x000000ff0700728c */ /* 0x000fc6000bf25270 */
[----:B------:R-:W-:Y:S08]  /*0ec0*/  BRA.U !UP0, `(.L_x_26) ;  /* 0x0000000108507547 */ /* 0x000ff0000b800000 */
[----:B------:R-:W-:-:S04]  /*0ed0*/  UIADD3 UR6, UPT, UPT, UR8, 0x80, URZ ;  /* 0x0000008008067890 */ /* 0x000fc8000fffe0ff */
[----:B------:R-:W-:-:S04]  /*0ee0*/  ULEA UR6, UR9, UR6, 0x18 ;  /* 0x0000000609067291 */ /* 0x000fc8000f8ec0ff */
[----:B------:R-:W-:Y:S02]  /*0ef0*/  ULEA UR6, UR4, UR6, 0x2 ;  /* 0x0000000604067291 */ /* 0x000fe4000f8e10ff */
[----:B------:R-:W-:-:S07]  /*0f00*/  UIADD3 UR4, UPT, UPT, UR4, 0x8, URZ ;  /* 0x0000000804047890 */ /* 0x000fce000fffe0ff */
[----:B------:R-:W1:Y:S04]  /*0f10*/  LDS R5, [UR6] ;  /* 0x00000006ff057984 */ /* 0x000e680008000800 */
[----:B------:R-:W2:Y:S04]  /*0f20*/  LDS R4, [UR6+0x4] ;  /* 0x00000406ff047984 */ /* 0x000ea80008000800 */
[----:B------:R-:W3:Y:S04]  /*0f30*/  LDS R7, [UR6+0x8] ;  /* 0x00000806ff077984 */ /* 0x000ee80008000800 */
[----:B------:R-:W4:Y:S04]  /*0f40*/  LDS R9, [UR6+0xc] ;  /* 0x00000c06ff097984 */ /* 0x000f280008000800 */
[----:B------:R-:W5:Y:S04]  /*0f50*/  LDS R11, [UR6+0x10] ;  /* 0x00001006ff0b7984 */ /* 0x000f680008000800 */
[----:B------:R-:W0:Y:S04]  /*0f60*/  LDS R13, [UR6+0x14] ;  /* 0x00001406ff0d7984 */ /* 0x000e280008000800 */
[----:B------:R-:W0:Y:S04]  /*0f70*/  LDS R15, [UR6+0x18] ;  /* 0x00001806ff0f7984 */ /* 0x000e280008000800 */
[----:B------:R-:W0:Y:S01]  /*0f80*/  LDS R17, [UR6+0x1c] ;  /* 0x00001c06ff117984 */ /* 0x000e220008000800 */
[----:B-1----:R-:W-:-:S04]  /*0f90*/  FADD R5, R16, R5 ;  /* 0x0000000510057221 */ /* 0x002fc80000000000 */
[----:B--2---:R-:W-:-:S04]  /*0fa0*/  FADD R4, R5, R4 ;  /* 0x0000000405047221 */ /* 0x004fc80000000000 */
[----:B---3--:R-:W-:-:S04]  /*0fb0*/  FADD R4, R4, R7 ;  /* 0x0000000704047221 */ /* 0x008fc80000000000 */
[----:B----4-:R-:W-:-:S04]  /*0fc0*/  FADD R4, R4, R9 ;  /* 0x0000000904047221 */ /* 0x010fc80000000000 */
[----:B-----5:R-:W-:-:S04]  /*0fd0*/  FADD R4, R4, R11 ;  /* 0x0000000b04047221 */ /* 0x020fc80000000000 */
[----:B0-----:R-:W-:-:S04]  /*0fe0*/  FADD R4, R4, R13 ;  /* 0x0000000d04047221 */ /* 0x001fc80000000000 */
[----:B------:R-:W-:-:S04]  /*0ff0*/  FADD R4, R4, R15 ;  /* 0x0000000f04047221 */ /* 0x000fc80000000000 */
[----:B------:R-:W-:-:S07]  /*1000*/  FADD R16, R4, R17 ;  /* 0x0000001104107221 */ /* 0x000fce0000000000 */
.L_x_26:
        /* <DEDUP_REMOVED lines=12> */
[----:B------:R-:W4:Y:S01]  /*10d0*/  LDS R9, [UR6+0xc] ;  /* 0x00000c06ff097984 */ /* 0x000f220008000800 */
[----:B-1----:R-:W-:-:S04]  /*10e0*/  FADD R5, R16, R5 ;  /* 0x0000000510057221 */ /* 0x002fc80000000000 */
[----:B--2---:R-:W-:-:S04]  /*10f0*/  FADD R4, R5, R4 ;  /* 0x0000000405047221 */ /* 0x004fc80000000000 */
[----:B---3--:R-:W-:-:S04]  /*1100*/  FADD R4, R4, R7 ;  /* 0x0000000704047221 */ /* 0x008fc80000000000 */
[----:B----4-:R-:W-:-:S07]  /*1110*/  FADD R16, R4, R9 ;  /* 0x0000000904107221 */ /* 0x010fce0000000000 */
.L_x_27:
[----:B------:R-:W-:Y:S05]  /*1120*/  BRA.U !UP1, `(.L_x_23) ;  /* 0x0000000109287547 */ /* 0x000fea000b800000 */
[----:B------:R-:W-:Y:S02]  /*1130*/  UIADD3 UR8, UPT, UPT, UR8, 0x80, URZ ;  /* 0x0000008008087890 */ /* 0x000fe4000fffe0ff */
[----:B------:R-:W-:Y:S02]  /*1140*/  UIADD3 UR5, UPT, UPT, -UR5, URZ, URZ ;  /* 0x000000ff05057290 */ /* 0x000fe4000fffe1ff */
[----:B------:R-:W-:-:S04]  /*1150*/  ULEA UR8, UR9, UR8, 0x18 ;  /* 0x0000000809087291 */ /* 0x000fc8000f8ec0ff */
[----:B------:R-:W-:-:S12]  /*1160*/  ULEA UR4, UR4, UR8, 0x2 ;  /* 0x0000000804047291 */ /* 0x000fd8000f8e10ff */
.L_x_28:
[----:B------:R-:W1:Y:S01]  /*1170*/  LDS R5, [UR4] ;  /* 0x00000004ff057984 */ /* 0x000e620008000800 */
[----:B------:R-:W-:Y:S02]  /*1180*/  UIADD3 UR5, UPT, UPT, UR5, 0x1, URZ ;  /* 0x0000000105057890 */ /* 0x000fe4000fffe0ff */
[----:B------:R-:W-:Y:S02]  /*1190*/  UIADD3 UR4, UPT, UPT, UR4, 0x4, URZ ;  /* 0x0000000404047890 */ /* 0x000fe4000fffe0ff */
[----:B------:R-:W-:Y:S01]  /*11a0*/  UISETP.NE.AND UP0, UPT, UR5, URZ, UPT ;  /* 0x000000ff0500728c */ /* 0x000fe2000bf05270 */
[----:B-1----:R-:W-:-:S08]  /*11b0*/  FADD R16, R5, R16 ;  /* 0x0000001005107221 */ /* 0x002fd00000000000 */
[----:B------:R-:W-:Y:S05]  /*11c0*/  BRA.U UP0, `(.L_x_28) ;  /* 0xfffffffd00e87547 */ /* 0x000fea000b83ffff */
.L_x_23:
[----:B-1----:R1:W-:Y:S02]  /*11d0*/  STS [UR13+0x80], R16 ;  /* 0x00008010ff007988 */ /* 0x0023e4000800080d */
.L_x_22:
[----:B------:R-:W-:Y:S05]  /*11e0*/  BSYNC.RECONVERGENT B0 ;  /* 0x0000000000007941 */ /* 0x000fea0003800200 */
.L_x_21:
[----:B------:R-:W-:Y:S01]  /*11f0*/  BAR.SYNC.DEFER_BLOCKING 0x0 ;  /* 0x0000000000007b1d */ /* 0x000fe20000010000 */
[----:B------:R-:W-:-:S13]  /*1200*/  ISETP.GE.U32.AND P0, PT, R0, R3, PT ;  /* 0x000000030000720c */ /* 0x000fda0003f06070 */
[----:B------:R-:W-:Y:S05]  /*1210*/  @P0 EXIT ;  /* 0x000000000000094d */ /* 0x000fea0003800000 */
[----:B------:R-:W2:Y:S01]  /*1220*/  S2UR UR5, SR_CgaCtaId ;  /* 0x00000000000579c3 */ /* 0x000ea20000008800 */
[----:B------:R-:W-:-:S07]  /*1230*/  UMOV UR4, 0x400 ;  /* 0x0000040000047882 */ /* 0x000fce0000000000 */
[----:B------:R-:W3:Y:S01]  /*1240*/  LDC.64 R6, c[0x0][0x388] ;  /* 0x0000e200ff067b82 */ /* 0x000ee20000000a00 */
[----:B--2---:R-:W-:Y:S01]  /*1250*/  ULEA UR4, UR5, UR4, 0x18 ;  /* 0x0000000405047291 */ /* 0x004fe2000f8ec0ff */
[----:B------:R-:W2:Y:S08]  /*1260*/  LDCU UR5, c[0x0][0x394] ;  /* 0x00007280ff0577ac */ /* 0x000eb00008000800 */
[----:B------:R-:W4:Y:S02]  /*1270*/  LDS R4, [UR4+0x80] ;  /* 0x00008004ff047984 */ /* 0x000f240008000800 */
[----:B------:R-:W0:Y:S02]  /*1280*/  LDCU UR4, c[0x0][0x360] ;  /* 0x00006c00ff0477ac */ /* 0x000e240008000800 */
.L_x_31:
[----:B--2---:R-:W-:-:S04]  /*1290*/  IMAD R9, R2, UR5, R0 ;  /* 0x0000000502097c24 */ /* 0x004fc8000f8e0200 */
[----:B---3--:R-:W-:-:S05]  /*12a0*/  IMAD.WIDE R8, R9, 0x4, R6 ;  /* 0x0000000409087825 */ /* 0x008fca00078e0206 */
[----:B------:R-:W2:Y:S01]  /*12b0*/  LDG.E R3, desc[UR10][R8.64] ;  /* 0x0000000a08037981 */ /* 0x000ea2000c1e1900 */
[----:B----4-:R-:W3:Y:S01]  /*12c0*/  MUFU.RCP R5, R4 ;  /* 0x0000000400057308 */ /* 0x010ee20000001000 */
[----:B------:R-:W-:Y:S01]  /*12d0*/  BSSY.RECONVERGENT B0, `(.L_x_29) ;  /* 0x000000b000007945 */ /* 0x000fe20003800200 */
[----:B---3--:R-:W-:-:S04]  /*12e0*/  FFMA R10, -R4, R5, 1 ;  /* 0x3f800000040a7423 */ /* 0x008fc80000000105 */
[----:B------:R-:W-:Y:S02]  /*12f0*/  FFMA R10, R5, R10, R5 ;  /* 0x0000000a050a7223 */ /* 0x000fe40000000005 */
[----:B--2---:R-:W2:Y:S02]  /*1300*/  FCHK P0, R3, R4 ;  /* 0x0000000403007302 */ /* 0x004ea40000000000 */
[----:B------:R-:W-:-:S04]  /*1310*/  FFMA R5, R3, R10, RZ ;  /* 0x0000000a03057223 */ /* 0x000fc800000000ff */
[----:B------:R-:W-:-:S04]  /*1320*/  FFMA R11, -R4, R5, R3 ;  /* 0x00000005040b7223 */ /* 0x000fc80000000103 */
[----:B------:R-:W-:Y:S01]  /*1330*/  FFMA R5, R10, R11, R5 ;  /* 0x0000000b0a057223 */ /* 0x000fe20000000005 */
[----:B--2---:R-:W-:Y:S06]  /*1340*/  @!P0 BRA `(.L_x_30) ;  /* 0x00000000000c8947 */ /* 0x004fec0003800000 */
[----:B------:R-:W-:-:S07]  /*1350*/  MOV R10, 0x1370 ;  /* 0x00001370000a7802 */ /* 0x000fce0000000f00 */
[----:B01----:R-:W-:Y:S05]  /*1360*/  CALL.REL.NOINC `($__internal_0_$__cuda_sm3x_div_rn_noftz_f32_slowpath) ;  /* 0x00000000001c7944 */ /* 0x003fea0003c00000 */
[----:B------:R-:W-:-:S07]  /*1370*/  MOV R5, R3 ;  /* 0x0000000300057202 */ /* 0x000fce0000000f00 */
.L_x_30:
[----:B0-----:R-:W-:Y:S05]  /*1380*/  BSYNC.RECONVERGENT B0 ;  /* 0x0000000000007941 */ /* 0x001fea0003800200 */
.L_x_29:
[----:B------:R0:W-:Y:S01]  /*1390*/  STG.E desc[UR10][R8.64], R5 ;  /* 0x0000000508007986 */ /* 0x0001e2000c10190a */
[----:B------:R-:W-:-:S05]  /*13a0*/  VIADD R0, R0, UR4 ;  /* 0x0000000400007c36 */ /* 0x000fca0008000000 */
[----:B------:R-:W-:-:S13]  /*13b0*/  ISETP.GE.AND P0, PT, R0, UR5, PT ;  /* 0x0000000500007c0c */ /* 0x000fda000bf06270 */
[----:B0-----:R-:W-:Y:S05]  /*13c0*/  @!P0 BRA `(.L_x_31) ;  /* 0xfffffffc00b08947 */ /* 0x001fea000383ffff */
[----:B------:R-:W-:Y:S05]  /*13d0*/  EXIT ;  /* 0x000000000000794d */ /* 0x000fea0003800000 */
        .weak           $__internal_0_$__cuda_sm3x_div_rn_noftz_f32_slowpath
        .type           $__internal_0_$__cuda_sm3x_div_rn_noftz_f32_slowpath,@function
        .size           $__internal_0_$__cuda_sm3x_div_rn_noftz_f32_slowpath,(.L_x_44 - $__internal_0_$__cuda_sm3x_div_rn_noftz_f32_slowpath)
$__internal_0_$__cuda_sm3x_div_rn_noftz_f32_slowpath:
[--C-:B------:R-:W-:Y:S01]  /*13e0*/  SHF.R.U32.HI R11, RZ, 0x17, R4.reuse ;  /* 0x00000017ff0b7819 */ /* 0x100fe20000011604 */
[----:B------:R-:W-:Y:S01]  /*13f0*/  BSSY.RECONVERGENT B1, `(.L_x_32) ;  /* 0x0000064000017945 */ /* 0x000fe20003800200 */
[--C-:B------:R-:W-:Y:S01]  /*1400*/  SHF.R.U32.HI R5, RZ, 0x17, R3.reuse ;  /* 0x00000017ff057819 */ /* 0x100fe20000011603 */
[----:B------:R-:W-:Y:S01]  /*1410*/  IMAD.MOV.U32 R12, RZ, RZ, R3 ;  /* 0x000000ffff0c7224 */ /* 0x000fe200078e0003 */
[----:B------:R-:W-:Y:S01]  /*1420*/  LOP3.LUT R11, R11, 0xff, RZ, 0xc0, !PT ;  /* 0x000000ff0b0b7812 */ /* 0x000fe200078ec0ff */
[----:B------:R-:W-:Y:S01]  /*1430*/  IMAD.MOV.U32 R13, RZ, RZ, R4 ;  /* 0x000000ffff0d7224 */ /* 0x000fe200078e0004 */
[----:B------:R-:W-:-:S03]  /*1440*/  LOP3.LUT R17, R5, 0xff, RZ, 0xc0, !PT ;  /* 0x000000ff05117812 */ /* 0x000fc600078ec0ff */
[----:B------:R-:W-:Y:S01]  /*1450*/  VIADD R14, R11, 0xffffffff ;  /* 0xffffffff0b0e7836 */ /* 0x000fe20000000000 */
[----:B------:R-:W-:-:S04]  /*1460*/  IADD3 R15, PT, PT, R17, -0x1, RZ ;  /* 0xffffffff110f7810 */ /* 0x000fc80007ffe0ff */
[----:B------:R-:W-:-:S04]  /*1470*/  ISETP.GT.U32.AND P0, PT, R14, 0xfd, PT ;  /* 0x000000fd0e00780c */ /* 0x000fc80003f04070 */
[----:B------:R-:W-:-:S13]  /*1480*/  ISETP.GT.U32.OR P0, PT, R15, 0xfd, P0 ;  /* 0x000000fd0f00780c */ /* 0x000fda0000704470 */
[----:B------:R-:W-:Y:S01]  /*1490*/  @!P0 MOV R5, RZ ;  /* 0x000000ff00058202 */ /* 0x000fe20000000f00 */
[----:B------:R-:W-:Y:S06]  /*14a0*/  @!P0 BRA `(.L_x_33) ;  /* 0x00000000005c8947 */ /* 0x000fec0003800000 */
[----:B------:R-:W-:Y:S02]  /*14b0*/  FSETP.GTU.FTZ.AND P1, PT, |R4|, +INF , PT ;  /* 0x7f8000000400780b */ /* 0x000fe40003f3c200 */
[----:B------:R-:W-:-:S04]  /*14c0*/  FSETP.GTU.FTZ.AND P0, PT, |R3|, +INF , PT ;  /* 0x7f8000000300780b */ /* 0x000fc80003f1c200 */
[----:B------:R-:W-:-:S13]  /*14d0*/  PLOP3.LUT P0, PT, P0, P1, PT, 0xf8, 0x8f ;  /* 0x00000000008f781c */ /* 0x000fda0000703f70 */
[----:B------:R-:W-:Y:S05]  /*14e0*/  @P0 BRA `(.L_x_34) ;  /* 0x00000004004c0947 */ /* 0x000fea0003800000 */
[----:B------:R-:W-:-:S13]  /*14f0*/  LOP3.LUT P0, RZ, R13, 0x7fffffff, R12, 0xc8, !PT ;  /* 0x7fffffff0dff7812 */ /* 0x000fda000780c80c */
[----:B------:R-:W-:Y:S05]  /*1500*/  @!P0 BRA `(.L_x_35) ;  /* 0x00000004003c8947 */ /* 0x000fea0003800000 */
[C---:B------:R-:W-:Y:S02]  /*1510*/  FSETP.NEU.FTZ.AND P2, PT, |R3|.reuse, +INF , PT ;  /* 0x7f8000000300780b */ /* 0x040fe40003f5d200 */
[----:B------:R-:W-:Y:S02]  /*1520*/  FSETP.NEU.FTZ.AND P1, PT, |R4|, +INF , PT ;  /* 0x7f8000000400780b */ /* 0x000fe40003f3d200 */
[----:B------:R-:W-:-:S11]  /*1530*/  FSETP.NEU.FTZ.AND P0, PT, |R3|, +INF , PT ;  /* 0x7f8000000300780b */ /* 0x000fd60003f1d200 */
[----:B------:R-:W-:Y:S05]  /*1540*/  @!P1 BRA !P2, `(.L_x_35) ;  /* 0x00000004002c9947 */ /* 0x000fea0005000000 */
[----:B------:R-:W-:-:S04]  /*1550*/  LOP3.LUT P2, RZ, R12, 0x7fffffff, RZ, 0xc0, !PT ;  /* 0x7fffffff0cff7812 */ /* 0x000fc8000784c0ff */
[----:B------:R-:W-:-:S13]  /*1560*/  PLOP3.LUT P1, PT, P1, P2, PT, 0x2f, 0xf2 ;  /* 0x0000000000f2781c */ /* 0x000fda0000f24577 */
[----:B------:R-:W-:Y:S05]  /*1570*/  @P1 BRA `(.L_x_36) ;  /* 0x0000000400181947 */ /* 0x000fea0003800000 */
[----:B------:R-:W-:-:S04]  /*1580*/  LOP3.LUT P1, RZ, R13, 0x7fffffff, RZ, 0xc0, !PT ;  /* 0x7fffffff0dff7812 */ /* 0x000fc8000782c0ff */
[----:B------:R-:W-:-:S13]  /*1590*/  PLOP3.LUT P0, PT, P0, P1, PT, 0x2f, 0xf2 ;  /* 0x0000000000f2781c */ /* 0x000fda0000702577 */
[----:B------:R-:W-:Y:S05]  /*15a0*/  @P0 BRA `(.L_x_37) ;  /* 0x0000000400000947 */ /* 0x000fea0003800000 */
[----:B------:R-:W-:Y:S02]  /*15b0*/  ISETP.GE.AND P0, PT, R15, RZ, PT ;  /* 0x000000ff0f00720c */ /* 0x000fe40003f06270 */
[----:B------:R-:W-:-:S11]  /*15c0*/  ISETP.GE.AND P1, PT, R14, RZ, PT ;  /* 0x000000ff0e00720c */ /* 0x000fd60003f26270 */
[----:B------:R-:W-:Y:S02]  /*15d0*/  @P0 IMAD.MOV.U32 R5, RZ, RZ, RZ ;  /* 0x000000ffff050224 */ /* 0x000fe400078e00ff */
[----:B------:R-:W-:Y:S01]  /*15e0*/  @!P0 FFMA R12, R3, 1.84467440737095516160e+19, RZ ;  /* 0x5f800000030c8823 */ /* 0x000fe200000000ff */
[----:B------:R-:W-:Y:S02]  /*15f0*/  @!P0 IMAD.MOV.U32 R5, RZ, RZ, -0x40 ;  /* 0xffffffc0ff058424 */ /* 0x000fe400078e00ff */
[----:B------:R-:W-:-:S03]  /*1600*/  @!P1 FFMA R13, R4, 1.84467440737095516160e+19, RZ ;  /* 0x5f800000040d9823 */ /* 0x000fc600000000ff */
[----:B------:R-:W-:-:S07]  /*1610*/  @!P1 IADD3 R5, PT, PT, R5, 0x40, RZ ;  /* 0x0000004005059810 */ /* 0x000fce0007ffe0ff */
.L_x_33:
[----:B------:R-:W-:Y:S01]  /*1620*/  LEA R14, R11, 0xc0800000, 0x17 ;  /* 0xc08000000b0e7811 */ /* 0x000fe200078eb8ff */
[----:B------:R-:W-:Y:S04]  /*1630*/  BSSY.RECONVERGENT B2, `(.L_x_38) ;  /* 0x0000036000027945 */ /* 0x000fe80003800200 */
[----:B------:R-:W-:Y:S02]  /*1640*/  IMAD.IADD R14, R13, 0x1, -R14 ;  /* 0x000000010d0e7824 */ /* 0x000fe400078e0a0e */
[----:B------:R-:W-:Y:S02]  /*1650*/  VIADD R13, R17, 0xffffff81 ;  /* 0xffffff81110d7836 */ /* 0x000fe40000000000 */
[----:B------:R-:W0:Y:S01]  /*1660*/  MUFU.RCP R15, R14 ;  /* 0x0000000e000f7308 */ /* 0x000e220000001000 */
[----:B------:R-:W-:Y:S01]  /*1670*/  FADD.FTZ R16, -R14, -RZ ;  /* 0x800000ff0e107221 */ /* 0x000fe20000010100 */
[----:B------:R-:W-:-:S03]  /*1680*/  IMAD R3, R13, -0x800000, R12 ;  /* 0xff8000000d037824 */ /* 0x000fc600078e020c */
[----:B0-----:R-:W-:-:S04]  /*1690*/  FFMA R18, R15, R16, 1 ;  /* 0x3f8000000f127423 */ /* 0x001fc80000000010 */
[----:B------:R-:W-:-:S04]  /*16a0*/  FFMA R17, R15, R18, R15 ;  /* 0x000000120f117223 */ /* 0x000fc8000000000f */
[----:B------:R-:W-:-:S04]  /*16b0*/  FFMA R12, R3, R17, RZ ;  /* 0x00000011030c7223 */ /* 0x000fc800000000ff */
[----:B------:R-:W-:-:S04]  /*16c0*/  FFMA R15, R16, R12, R3 ;  /* 0x0000000c100f7223 */ /* 0x000fc80000000003 */
[----:B------:R-:W-:Y:S01]  /*16d0*/  FFMA R18, R17, R15, R12 ;  /* 0x0000000f11127223 */ /* 0x000fe2000000000c */
[----:B------:R-:W-:-:S03]  /*16e0*/  IADD3 R12, PT, PT, R13, 0x7f, -R11 ;  /* 0x0000007f0d0c7810 */ /* 0x000fc60007ffe80b */
[----:B------:R-:W-:Y:S01]  /*16f0*/  FFMA R15, R16, R18, R3 ;  /* 0x00000012100f7223 */ /* 0x000fe20000000003 */
[----:B------:R-:W-:-:S03]  /*1700*/  IADD3 R12, PT, PT, R12, R5, RZ ;  /* 0x000000050c0c7210 */ /* 0x000fc60007ffe0ff */
[----:B------:R-:W-:-:S05]  /*1710*/  FFMA R3, R17, R15, R18 ;  /* 0x0000000f11037223 */ /* 0x000fca0000000012 */
[----:B------:R-:W-:-:S04]  /*1720*/  SHF.R.U32.HI R11, RZ, 0x17, R3 ;  /* 0x00000017ff0b7819 */ /* 0x000fc80000011603 */
[----:B------:R-:W-:-:S05]  /*1730*/  LOP3.LUT R11, R11, 0xff, RZ, 0xc0, !PT ;  /* 0x000000ff0b0b7812 */ /* 0x000fca00078ec0ff */
[----:B------:R-:W-:-:S04]  /*1740*/  IMAD.IADD R13, R11, 0x1, R12 ;  /* 0x000000010b0d7824 */ /* 0x000fc800078e020c */
[----:B------:R-:W-:-:S05]  /*1750*/  VIADD R5, R13, 0xffffffff ;  /* 0xffffffff0d057836 */ /* 0x000fca0000000000 */
[----:B------:R-:W-:-:S13]  /*1760*/  ISETP.GE.U32.AND P0, PT, R5, 0xfe, PT ;  /* 0x000000fe0500780c */ /* 0x000fda0003f06070 */
[----:B------:R-:W-:Y:S05]  /*1770*/  @!P0 BRA `(.L_x_39) ;  /* 0x0000000000808947 */ /* 0x000fea0003800000 */
[----:B------:R-:W-:-:S13]  /*1780*/  ISETP.GT.AND P0, PT, R13, 0xfe, PT ;  /* 0x000000fe0d00780c */ /* 0x000fda0003f04270 */
[----:B------:R-:W-:Y:S05]  /*1790*/  @P0 BRA `(.L_x_40) ;  /* 0x00000000006c0947 */ /* 0x000fea0003800000 */
[----:B------:R-:W-:-:S13]  /*17a0*/  ISETP.GE.AND P0, PT, R13, 0x1, PT ;  /* 0x000000010d00780c */ /* 0x000fda0003f06270 */
[----:B------:R-:W-:Y:S05]  /*17b0*/  @P0 BRA `(.L_x_41) ;  /* 0x0000000000740947 */ /* 0x000fea0003800000 */
[----:B------:R-:W-:Y:S02]  /*17c0*/  ISETP.GE.AND P0, PT, R13, -0x18, PT ;  /* 0xffffffe80d00780c */ /* 0x000fe40003f06270 */
[----:B------:R-:W-:-:S11]  /*17d0*/  LOP3.LUT R3, R3, 0x80000000, RZ, 0xc0, !PT ;  /* 0x8000000003037812 */ /* 0x000fd600078ec0ff */
[----:B------:R-:W-:Y:S05]  /*17e0*/  @!P0 BRA `(.L_x_41) ;  /* 0x0000000000688947 */ /* 0x000fea0003800000 */
[-CC-:B------:R-:W-:Y:S01]  /*17f0*/  FFMA.RZ R5, R17, R15.reuse, R18.reuse ;  /* 0x0000000f11057223 */ /* 0x180fe2000000c012 */
[----:B------:R-:W-:Y:S01]  /*1800*/  IADD3 R14, PT, PT, R13, 0x20, RZ ;  /* 0x000000200d0e7810 */ /* 0x000fe20007ffe0ff */
[-CC-:B------:R-:W-:Y:S01]  /*1810*/  FFMA.RM R12, R17, R15.reuse, R18.reuse ;  /* 0x0000000f110c7223 */ /* 0x180fe20000004012 */
[----:B------:R-:W-:Y:S02]  /*1820*/  ISETP.NE.AND P2, PT, R13, RZ, PT ;  /* 0x000000ff0d00720c */ /* 0x000fe40003f45270 */
[----:B------:R-:W-:Y:S01]  /*1830*/  LOP3.LUT R11, R5, 0x7fffff, RZ, 0xc0, !PT ;  /* 0x007fffff050b7812 */ /* 0x000fe200078ec0ff */
[----:B------:R-:W-:Y:S01]  /*1840*/  FFMA.RP R5, R17, R15, R18 ;  /* 0x0000000f11057223 */ /* 0x000fe20000008012 */
[----:B------:R-:W-:Y:S01]  /*1850*/  ISETP.NE.AND P1, PT, R13, RZ, PT ;  /* 0x000000ff0d00720c */ /* 0x000fe20003f25270 */
[----:B------:R-:W-:Y:S01]  /*1860*/  IMAD.MOV R13, RZ, RZ, -R13 ;  /* 0x000000ffff0d7224 */ /* 0x000fe200078e0a0d */
[----:B------:R-:W-:Y:S02]  /*1870*/  LOP3.LUT R11, R11, 0x800000, RZ, 0xfc, !PT ;  /* 0x008000000b0b7812 */ /* 0x000fe400078efcff */
[----:B------:R-:W-:-:S02]  /*1880*/  FSETP.NEU.FTZ.AND P0, PT, R5, R12, PT ;  /* 0x0000000c0500720b */ /* 0x000fc40003f1d000 */
[----:B------:R-:W-:Y:S02]  /*1890*/  SHF.L.U32 R14, R11, R14, RZ ;  /* 0x0000000e0b0e7219 */ /* 0x000fe400000006ff */
[----:B------:R-:W-:Y:S02]  /*18a0*/  SEL R12, R13, RZ, P2 ;  /* 0x000000ff0d0c7207 */ /* 0x000fe40001000000 */
[----:B------:R-:W-:Y:S02]  /*18b0*/  ISETP.NE.AND P1, PT, R14, RZ, P1 ;  /* 0x000000ff0e00720c */ /* 0x000fe40000f25270 */
[----:B------:R-:W-:Y:S02]  /*18c0*/  SHF.R.U32.HI R12, RZ, R12, R11 ;  /* 0x0000000cff0c7219 */ /* 0x000fe4000001160b */
[----:B------:R-:W-:Y:S02]  /*18d0*/  PLOP3.LUT P0, PT, P0, P1, PT, 0xf8, 0x8f ;  /* 0x00000000008f781c */ /* 0x000fe40000703f70 */
[----:B------:R-:W-:-:S02]  /*18e0*/  SHF.R.U32.HI R14, RZ, 0x1, R12 ;  /* 0x00000001ff0e7819 */ /* 0x000fc4000001160c */
[----:B------:R-:W-:-:S04]  /*18f0*/  SEL R5, RZ, 0x1, !P0 ;  /* 0x00000001ff057807 */ /* 0x000fc80004000000 */
[----:B------:R-:W-:-:S04]  /*1900*/  LOP3.LUT R5, R5, 0x1, R14, 0xf8, !PT ;  /* 0x0000000105057812 */ /* 0x000fc800078ef80e */
[----:B------:R-:W-:-:S05]  /*1910*/  LOP3.LUT R5, R5, R12, RZ, 0xc0, !PT ;  /* 0x0000000c05057212 */ /* 0x000fca00078ec0ff */
[----:B------:R-:W-:-:S05]  /*1920*/  IMAD.IADD R14, R14, 0x1, R5 ;  /* 0x000000010e0e7824 */ /* 0x000fca00078e0205 */
[----:B------:R-:W-:Y:S01]  /*1930*/  LOP3.LUT R3, R14, R3, RZ, 0xfc, !PT ;  /* 0x000000030e037212 */ /* 0x000fe200078efcff */
[----:B------:R-:W-:Y:S06]  /*1940*/  BRA `(.L_x_41) ;  /* 0x0000000000107947 */ /* 0x000fec0003800000 */
.L_x_40:
[----:B------:R-:W-:-:S04]  /*1950*/  LOP3.LUT R3, R3, 0x80000000, RZ, 0xc0, !PT ;  /* 0x8000000003037812 */ /* 0x000fc800078ec0ff */
[----:B------:R-:W-:Y:S01]  /*1960*/  LOP3.LUT R3, R3, 0x7f800000, RZ, 0xfc, !PT ;  /* 0x7f80000003037812 */ /* 0x000fe200078efcff */
[----:B------:R-:W-:Y:S06]  /*1970*/  BRA `(.L_x_41) ;  /* 0x0000000000047947 */ /* 0x000fec0003800000 */
.L_x_39:
[----:B------:R-:W-:-:S07]  /*1980*/  LEA R3, R12, R3, 0x17 ;  /* 0x000000030c037211 */ /* 0x000fce00078eb8ff */
.L_x_41:
[----:B------:R-:W-:Y:S05]  /*1990*/  BSYNC.RECONVERGENT B2 ;  /* 0x0000000000027941 */ /* 0x000fea0003800200 */
.L_x_38:
[----:B------:R-:W-:Y:S05]  /*19a0*/  BRA `(.L_x_42) ;  /* 0x0000000000207947 */ /* 0x000fea0003800000 */
.L_x_37:
[----:B------:R-:W-:-:S04]  /*19b0*/  LOP3.LUT R3, R13, 0x80000000, R12, 0x48, !PT ;  /* 0x800000000d037812 */ /* 0x000fc800078e480c */
[----:B------:R-:W-:Y:S01]  /*19c0*/  LOP3.LUT R3, R3, 0x7f800000, RZ, 0xfc, !PT ;  /* 0x7f80000003037812 */ /* 0x000fe200078efcff */
[----:B------:R-:W-:Y:S06]  /*19d0*/  BRA `(.L_x_42) ;  /* 0x0000000000147947 */ /* 0x000fec0003800000 */
.L_x_36:
[----:B------:R-:W-:Y:S01]  /*19e0*/  LOP3.LUT R3, R13, 0x80000000, R12, 0x48, !PT ;  /* 0x800000000d037812 */ /* 0x000fe200078e480c */
[----:B------:R-:W-:Y:S06]  /*19f0*/  BRA `(.L_x_42) ;  /* 0x00000000000c7947 */ /* 0x000fec0003800000 */
.L_x_35:
[----:B------:R-:W0:Y:S01]  /*1a00*/  MUFU.RSQ R3, -QNAN ;  /* 0xffc0000000037908 */ /* 0x000e220000001400 */
[----:B------:R-:W-:Y:S05]  /*1a10*/  BRA `(.L_x_42) ;  /* 0x0000000000047947 */ /* 0x000fea0003800000 */
.L_x_34:
[----:B------:R-:W-:-:S07]  /*1a20*/  FADD.FTZ R3, R3, R4 ;  /* 0x0000000403037221 */ /* 0x000fce0000010000 */
.L_x_42:
[----:B------:R-:W-:Y:S05]  /*1a30*/  BSYNC.RECONVERGENT B1 ;  /* 0x0000000000017941 */ /* 0x000fea0003800200 */
.L_x_32:
[----:B------:R-:W-:-:S04]  /*1a40*/  IMAD.MOV.U32 R11, RZ, RZ, 0x0 ;  /* 0x00000000ff0b7424 */ /* 0x000fc800078e00ff */
[----:B0-----:R-:W-:Y:S05]  /*1a50*/  RET.REL.NODEC R10 `(_Z24softmax_optimized_kernelPKfPfii) ;  /* 0xffffffe40a687950 */ /* 0x001fea0003c3ffff */
.L_x_43:
        /* <DEDUP_REMOVED lines=10> */
.L_x_44:


//--------------------- .nv.shared._Z22matmul_av_tiled_kernelILi16EEvPKfS1_Pfiii --------------------------
	.section	.nv.shared._Z22matmul_av_tiled_kernelILi16EEvPKfS1_Pfiii,"aw",@nobits
	.sectionflags	@""
	.align	4
.nv.shared._Z22matmul_av_tiled_kernelILi16EEvPKfS1_Pfiii:
	.zero		3072


//--------------------- .nv.shared.reserved.0     --------------------------
	.section	.nv.shared.reserved.0,"aw",@nobits
	.weak		__nv_reservedSMEM_offset_0_alias
	.size		__nv_reservedSMEM_offset_0_alias, 0, 64
	.other		__nv_reservedSMEM_offset_0_alias,@"STO_CUDA_RESERVED_SHARED STV_DEFAULT"
__nv_reservedSMEM_offset_0_alias:
	.zero		0
	.zero		64


//--------------------- .nv.shared._Z22matmul_qk_tiled_kernelILi16EEvPKfS1_Pfiiif --------------------------
	.section	.nv.shared._Z22matmul_qk_tiled_kernelILi16EEvPKfS1_Pfiiif,"aw",@nobits
	.sectionflags	@""
	.align	4
.nv.shared._Z22matmul_qk_tiled_kernelILi16EEvPKfS1_Pfiiif:
	.zero		3072


//--------------------- .nv.shared._Z24softmax_optimized_kernelPKfPfii --------------------------
	.section	.nv.shared._Z24softmax_optimized_kernelPKfPfii,"aw",@nobits
	.sectionflags	@""
	.align	4
.nv.shared._Z24softmax_optimized_kernelPKfPfii:
	.zero		1280


//--------------------- .nv.constant0._Z22matmul_av_tiled_kernelILi16EEvPKfS1_Pfiii --------------------------
	.section	.nv.constant0._Z22matmul_av_tiled_kernelILi16EEvPKfS1_Pfiii,"a",@progbits
	.sectionflags	@""
	.align	4
.nv.constant0._Z22matmul_av_tiled_kernelILi16EEvPKfS1_Pfiii:
	.zero		932


//--------------------- .nv.constant0._Z22matmul_qk_tiled_kernelILi16EEvPKfS1_Pfiiif --------------------------
	.section	.nv.constant0._Z22matmul_qk_tiled_kernelILi16EEvPKfS1_Pfiiif,"a",@progbits
	.sectionflags	@""
	.align	4
.nv.constant0._Z22matmul_qk_tiled_kernelILi16EEvPKfS1_Pfiiif:
	.zero		936


//--------------------- .nv.constant0._Z24softmax_optimized_kernelPKfPfii --------------------------
	.section	.nv.constant0._Z24softmax_optimized_kernelPKfPfii,"a",@progbits
	.sectionflags	@""
	.align	4
.nv.constant0._Z24softmax_optimized_kernelPKfPfii:
	.zero		920


//--------------------- SYMBOLS --------------------------

	.type		.nv.reservedSmem.offset0,@object
	.size		.nv.reservedSmem.offset0,0x4
	.type		.nv.reservedSmem.cap,@object
	.size		.nv.reservedSmem.cap,0x4
